//
// Generated by NVIDIA NVVM Compiler
//
// Compiler Build ID: CL-36424714
// Cuda compilation tools, release 13.0, V13.0.88
// Based on NVVM 20.0.0
//

.version 9.0
.target sm_100
.address_size 64

	// .globl	_Z6DBSCANPdPiS0_S0_Pb
.const .align 4 .u32 minPts = 4;
.const .align 8 .f64 eps = 0d3FF8000000000000;
// _ZZ6DBSCANPdPiS0_S0_PbE7pointID has been demoted
// _ZZ6DBSCANPdPiS0_S0_PbE5point has been demoted
// _ZZ6DBSCANPdPiS0_S0_PbE9neighbors has been demoted
// _ZZ6DBSCANPdPiS0_S0_PbE14neighborsCount has been demoted
// _ZZ6DBSCANPdPiS0_S0_PbE9processed has been demoted

.visible .entry _Z6DBSCANPdPiS0_S0_Pb(
	.param .u64 .ptr .align 1 _Z6DBSCANPdPiS0_S0_Pb_param_0,
	.param .u64 .ptr .align 1 _Z6DBSCANPdPiS0_S0_Pb_param_1,
	.param .u64 .ptr .align 1 _Z6DBSCANPdPiS0_S0_Pb_param_2,
	.param .u64 .ptr .align 1 _Z6DBSCANPdPiS0_S0_Pb_param_3,
	.param .u64 .ptr .align 1 _Z6DBSCANPdPiS0_S0_Pb_param_4
)
{
	.reg .pred 	%p<87>;
	.reg .b16 	%rs<16>;
	.reg .b32 	%r<111>;
	.reg .b32 	%f<3>;
	.reg .b64 	%rd<80>;
	.reg .b64 	%fd<13>;
	// demoted variable
	.shared .align 4 .u32 _ZZ6DBSCANPdPiS0_S0_PbE7pointID;
	// demoted variable
	.shared .align 8 .b8 _ZZ6DBSCANPdPiS0_S0_PbE5point[16];
	// demoted variable
	.shared .align 4 .b8 _ZZ6DBSCANPdPiS0_S0_PbE9neighbors[4096];
	// demoted variable
	.shared .align 4 .u32 _ZZ6DBSCANPdPiS0_S0_PbE14neighborsCount;
	// demoted variable
	.shared .align 1 .u8 _ZZ6DBSCANPdPiS0_S0_PbE9processed;
	ld.param.u64 	%rd17, [_Z6DBSCANPdPiS0_S0_Pb_param_0];
	ld.param.u64 	%rd18, [_Z6DBSCANPdPiS0_S0_Pb_param_1];
	ld.param.u64 	%rd19, [_Z6DBSCANPdPiS0_S0_Pb_param_2];
	ld.param.u64 	%rd20, [_Z6DBSCANPdPiS0_S0_Pb_param_3];
	ld.param.u64 	%rd21, [_Z6DBSCANPdPiS0_S0_Pb_param_4];
	cvta.to.global.u64 	%rd1, %rd17;
	cvta.to.global.u64 	%rd2, %rd21;
	cvta.to.global.u64 	%rd3, %rd18;
	cvta.to.global.u64 	%rd4, %rd19;
	cvta.to.global.u64 	%rd22, %rd20;
	mov.b32 	%r44, 0;
	st.shared.u32 	[_ZZ6DBSCANPdPiS0_S0_PbE14neighborsCount], %r44;
	mov.u32 	%r1, %ctaid.x;
	mul.wide.u32 	%rd23, %r1, 4;
	add.s64 	%rd5, %rd22, %rd23;
	ld.global.u32 	%r2, [%rd5];
	setp.eq.s32 	%p13, %r2, 0;
	@%p13 bra 	$L__BB0_90;
	shl.b32 	%r3, %r1, 10;
	add.s32 	%r45, %r3, %r2;
	add.s32 	%r46, %r45, -1;
	mul.wide.s32 	%rd24, %r46, 4;
	add.s64 	%rd25, %rd4, %rd24;
	ld.global.u32 	%r4, [%rd25];
	st.shared.u32 	[_ZZ6DBSCANPdPiS0_S0_PbE7pointID], %r4;
	shl.b32 	%r47, %r4, 1;
	mul.wide.s32 	%rd26, %r47, 8;
	add.s64 	%rd27, %rd1, %rd26;
	ld.global.f64 	%fd4, [%rd27];
	st.shared.f64 	[_ZZ6DBSCANPdPiS0_S0_PbE5point], %fd4;
	ld.global.f64 	%fd5, [%rd27+8];
	st.shared.f64 	[_ZZ6DBSCANPdPiS0_S0_PbE5point+8], %fd5;
	mov.b16 	%rs1, 0;
	st.shared.u8 	[_ZZ6DBSCANPdPiS0_S0_PbE9processed], %rs1;
	mov.u32 	%r110, %tid.x;
	setp.ne.s32 	%p14, %r110, 0;
	@%p14 bra 	$L__BB0_4;
	add.s32 	%r48, %r2, -1;
	st.global.u32 	[%rd5], %r48;
	mul.wide.s32 	%rd28, %r4, 4;
	add.s64 	%rd29, %rd3, %rd28;
	ld.global.u32 	%r49, [%rd29];
	setp.eq.s32 	%p15, %r49, -1;
	@%p15 bra 	$L__BB0_4;
	mov.b16 	%rs2, 1;
	st.shared.u8 	[_ZZ6DBSCANPdPiS0_S0_PbE9processed], %rs2;
$L__BB0_4:
	bar.sync 	0;
	ld.shared.u8 	%rs3, [_ZZ6DBSCANPdPiS0_S0_PbE9processed];
	setp.ne.s16 	%p16, %rs3, 0;
	@%p16 bra 	$L__BB0_90;
	bar.sync 	0;
	setp.gt.u32 	%p17, %r110, 999;
	ld.const.u32 	%r6, [minPts];
	@%p17 bra 	$L__BB0_22;
	ld.const.f64 	%fd1, [eps];
	shl.b32 	%r7, %r1, 7;
	ld.shared.f64 	%fd2, [_ZZ6DBSCANPdPiS0_S0_PbE5point];
	ld.shared.f64 	%fd3, [_ZZ6DBSCANPdPiS0_S0_PbE5point+8];
	mul.wide.u32 	%rd30, %r110, 16;
	add.s64 	%rd31, %rd30, %rd1;
	add.s64 	%rd79, %rd31, 8;
	mul.wide.u32 	%rd32, %r110, 4;
	add.s64 	%rd78, %rd3, %rd32;
	mov.u32 	%r105, %r110;
$L__BB0_7:
	mov.u32 	%r8, %r105;
	ld.global.f64 	%fd6, [%rd79+-8];
	ld.global.f64 	%fd7, [%rd79];
	sub.f64 	%fd8, %fd2, %fd6;
	sub.f64 	%fd9, %fd3, %fd7;
	mul.f64 	%fd10, %fd9, %fd9;
	fma.rn.f64 	%fd11, %fd8, %fd8, %fd10;
	cvt.rn.f32.f64 	%f1, %fd11;
	sqrt.rn.f32 	%f2, %f1;
	cvt.f64.f32 	%fd12, %f2;
	setp.ltu.f64 	%p18, %fd1, %fd12;
	@%p18 bra 	$L__BB0_21;
	atom.shared.add.u32 	%r9, [_ZZ6DBSCANPdPiS0_S0_PbE14neighborsCount], 1;
	ld.shared.u32 	%r50, [_ZZ6DBSCANPdPiS0_S0_PbE14neighborsCount];
	setp.lt.s32 	%p19, %r50, %r6;
	@%p19 bra 	$L__BB0_20;
	atom.relaxed.global.cas.b32 	%r10, [%rd78], -1, %r1;
	mov.pred 	%p81, 0;
	setp.eq.s32 	%p21, %r10, -2;
	@%p21 bra 	$L__BB0_14;
	setp.ne.s32 	%p22, %r10, -1;
	@%p22 bra 	$L__BB0_13;
	atom.global.add.u32 	%r11, [%rd5], 1;
	setp.gt.s32 	%p23, %r11, 1023;
	@%p23 bra 	$L__BB0_21;
	add.s32 	%r51, %r3, %r11;
	mul.wide.s32 	%rd33, %r51, 4;
	add.s64 	%rd34, %rd4, %rd33;
	st.global.u32 	[%rd34], %r8;
	bra.uni 	$L__BB0_21;
$L__BB0_13:
	setp.ne.s32 	%p81, %r10, %r1;
$L__BB0_14:
	setp.gt.s32 	%p24, %r10, 127;
	not.pred 	%p25, %p81;
	or.pred  	%p26, %p24, %p25;
	@%p26 bra 	$L__BB0_18;
	setp.ge.s32 	%p28, %r10, %r1;
	@%p28 bra 	$L__BB0_17;
	shl.b32 	%r54, %r10, 7;
	add.s32 	%r55, %r54, %r1;
	cvt.s64.s32 	%rd37, %r55;
	add.s64 	%rd38, %rd2, %rd37;
	mov.b16 	%rs5, 1;
	st.global.u8 	[%rd38], %rs5;
	bra.uni 	$L__BB0_21;
$L__BB0_17:
	add.s32 	%r53, %r7, %r10;
	cvt.u64.u32 	%rd35, %r53;
	add.s64 	%rd36, %rd2, %rd35;
	mov.b16 	%rs4, 1;
	st.global.u8 	[%rd36], %rs4;
	bra.uni 	$L__BB0_21;
$L__BB0_18:
	setp.ne.s32 	%p27, %r10, -2;
	@%p27 bra 	$L__BB0_21;
	atom.relaxed.global.cas.b32 	%r52, [%rd78], -2, %r1;
	bra.uni 	$L__BB0_21;
$L__BB0_20:
	shl.b32 	%r56, %r9, 2;
	mov.u32 	%r57, _ZZ6DBSCANPdPiS0_S0_PbE9neighbors;
	add.s32 	%r58, %r57, %r56;
	st.shared.u32 	[%r58], %r8;
$L__BB0_21:
	add.s32 	%r105, %r8, 256;
	add.s64 	%rd79, %rd79, 4096;
	add.s64 	%rd78, %rd78, 1024;
	setp.lt.u32 	%p29, %r8, 744;
	@%p29 bra 	$L__BB0_7;
$L__BB0_22:
	setp.ne.s32 	%p30, %r110, 0;
	bar.sync 	0;
	ld.shared.u32 	%r59, [_ZZ6DBSCANPdPiS0_S0_PbE14neighborsCount];
	setp.le.s32 	%p31, %r59, %r6;
	or.pred  	%p32, %p30, %p31;
	@%p32 bra 	$L__BB0_24;
	st.shared.u32 	[_ZZ6DBSCANPdPiS0_S0_PbE14neighborsCount], %r6;
$L__BB0_24:
	bar.sync 	0;
	ld.shared.u32 	%r13, [_ZZ6DBSCANPdPiS0_S0_PbE14neighborsCount];
	setp.lt.s32 	%p33, %r13, %r6;
	@%p33 bra 	$L__BB0_87;
	ld.shared.u32 	%r61, [_ZZ6DBSCANPdPiS0_S0_PbE7pointID];
	mul.wide.s32 	%rd39, %r61, 4;
	add.s64 	%rd40, %rd3, %rd39;
	st.global.u32 	[%rd40], %r1;
	setp.ge.s32 	%p34, %r110, %r13;
	@%p34 bra 	$L__BB0_88;
	shl.b32 	%r14, %r1, 7;
	add.s32 	%r62, %r110, 256;
	max.s32 	%r63, %r13, %r62;
	not.b32 	%r64, %r110;
	add.s32 	%r15, %r63, %r64;
	and.b32  	%r65, %r15, 768;
	setp.eq.s32 	%p35, %r65, 768;
	@%p35 bra 	$L__BB0_40;
	shr.u32 	%r66, %r15, 8;
	add.s32 	%r67, %r66, 1;
	and.b32  	%r68, %r67, 3;
	shl.b32 	%r69, %r110, 2;
	mov.u32 	%r70, _ZZ6DBSCANPdPiS0_S0_PbE9neighbors;
	add.s32 	%r107, %r70, %r69;
	neg.s32 	%r106, %r68;
	shl.b32 	%r71, %r67, 8;
	and.b32  	%r72, %r71, 768;
	add.s32 	%r110, %r110, %r72;
$L__BB0_28:
	.pragma "nounroll";
	ld.shared.u32 	%r21, [%r107];
	mul.wide.s32 	%rd41, %r21, 4;
	add.s64 	%rd12, %rd3, %rd41;
	atom.relaxed.global.cas.b32 	%r22, [%rd12], -1, %r1;
	mov.pred 	%p82, 0;
	setp.eq.s32 	%p37, %r22, -2;
	@%p37 bra 	$L__BB0_33;
	setp.ne.s32 	%p38, %r22, -1;
	@%p38 bra 	$L__BB0_32;
	atom.global.add.u32 	%r23, [%rd5], 1;
	setp.gt.s32 	%p39, %r23, 1023;
	@%p39 bra 	$L__BB0_39;
	add.s32 	%r73, %r3, %r23;
	mul.wide.s32 	%rd42, %r73, 4;
	add.s64 	%rd43, %rd4, %rd42;
	st.global.u32 	[%rd43], %r21;
	bra.uni 	$L__BB0_39;
$L__BB0_32:
	setp.ne.s32 	%p82, %r22, %r1;
$L__BB0_33:
	setp.lt.s32 	%p40, %r22, 128;
	and.pred  	%p41, %p40, %p82;
	@%p41 bra 	$L__BB0_36;
	setp.ne.s32 	%p42, %r22, -2;
	@%p42 bra 	$L__BB0_39;
	atom.relaxed.global.cas.b32 	%r74, [%rd12], -2, %r1;
	bra.uni 	$L__BB0_39;
$L__BB0_36:
	setp.lt.s32 	%p43, %r22, %r1;
	@%p43 bra 	$L__BB0_38;
	add.s32 	%r75, %r14, %r22;
	cvt.u64.u32 	%rd44, %r75;
	add.s64 	%rd45, %rd2, %rd44;
	mov.b16 	%rs6, 1;
	st.global.u8 	[%rd45], %rs6;
	bra.uni 	$L__BB0_39;
$L__BB0_38:
	shl.b32 	%r76, %r22, 7;
	add.s32 	%r77, %r76, %r1;
	cvt.s64.s32 	%rd46, %r77;
	add.s64 	%rd47, %rd2, %rd46;
	mov.b16 	%rs7, 1;
	st.global.u8 	[%rd47], %rs7;
$L__BB0_39:
	add.s32 	%r107, %r107, 1024;
	add.s32 	%r106, %r106, 1;
	setp.ne.s32 	%p44, %r106, 0;
	@%p44 bra 	$L__BB0_28;
$L__BB0_40:
	setp.lt.u32 	%p45, %r15, 768;
	@%p45 bra 	$L__BB0_88;
	shl.b32 	%r78, %r110, 2;
	mov.u32 	%r79, _ZZ6DBSCANPdPiS0_S0_PbE9neighbors;
	add.s32 	%r80, %r78, %r79;
	add.s32 	%r109, %r80, 2048;
$L__BB0_42:
	ld.shared.u32 	%r30, [%r109+-2048];
	mul.wide.s32 	%rd48, %r30, 4;
	add.s64 	%rd13, %rd3, %rd48;
	atom.relaxed.global.cas.b32 	%r31, [%rd13], -1, %r1;
	mov.pred 	%p83, 0;
	setp.eq.s32 	%p47, %r31, -2;
	@%p47 bra 	$L__BB0_47;
	setp.ne.s32 	%p48, %r31, -1;
	@%p48 bra 	$L__BB0_46;
	atom.global.add.u32 	%r32, [%rd5], 1;
	setp.gt.s32 	%p49, %r32, 1023;
	@%p49 bra 	$L__BB0_53;
	add.s32 	%r81, %r3, %r32;
	mul.wide.s32 	%rd49, %r81, 4;
	add.s64 	%rd50, %rd4, %rd49;
	st.global.u32 	[%rd50], %r30;
	bra.uni 	$L__BB0_53;
$L__BB0_46:
	setp.ne.s32 	%p83, %r31, %r1;
$L__BB0_47:
	setp.gt.s32 	%p50, %r31, 127;
	not.pred 	%p51, %p83;
	or.pred  	%p52, %p50, %p51;
	@%p52 bra 	$L__BB0_51;
	setp.ge.s32 	%p54, %r31, %r1;
	@%p54 bra 	$L__BB0_50;
	shl.b32 	%r84, %r31, 7;
	add.s32 	%r85, %r84, %r1;
	cvt.s64.s32 	%rd53, %r85;
	add.s64 	%rd54, %rd2, %rd53;
	mov.b16 	%rs9, 1;
	st.global.u8 	[%rd54], %rs9;
	bra.uni 	$L__BB0_53;
$L__BB0_50:
	add.s32 	%r83, %r14, %r31;
	cvt.u64.u32 	%rd51, %r83;
	add.s64 	%rd52, %rd2, %rd51;
	mov.b16 	%rs8, 1;
	st.global.u8 	[%rd52], %rs8;
	bra.uni 	$L__BB0_53;
$L__BB0_51:
	setp.ne.s32 	%p53, %r31, -2;
	@%p53 bra 	$L__BB0_53;
	atom.relaxed.global.cas.b32 	%r82, [%rd13], -2, %r1;
$L__BB0_53:
	ld.shared.u32 	%r33, [%r109+-1024];
	mul.wide.s32 	%rd55, %r33, 4;
	add.s64 	%rd14, %rd3, %rd55;
	atom.relaxed.global.cas.b32 	%r34, [%rd14], -1, %r1;
	mov.pred 	%p84, 0;
	setp.eq.s32 	%p56, %r34, -2;
	@%p56 bra 	$L__BB0_58;
	setp.ne.s32 	%p57, %r34, -1;
	@%p57 bra 	$L__BB0_57;
	atom.global.add.u32 	%r35, [%rd5], 1;
	setp.gt.s32 	%p58, %r35, 1023;
	@%p58 bra 	$L__BB0_64;
	add.s32 	%r86, %r3, %r35;
	mul.wide.s32 	%rd56, %r86, 4;
	add.s64 	%rd57, %rd4, %rd56;
	st.global.u32 	[%rd57], %r33;
	bra.uni 	$L__BB0_64;
$L__BB0_57:
	setp.ne.s32 	%p84, %r34, %r1;
$L__BB0_58:
	setp.lt.s32 	%p59, %r34, 128;
	and.pred  	%p60, %p59, %p84;
	@%p60 bra 	$L__BB0_61;
	setp.ne.s32 	%p61, %r34, -2;
	@%p61 bra 	$L__BB0_64;
	atom.relaxed.global.cas.b32 	%r87, [%rd14], -2, %r1;
	bra.uni 	$L__BB0_64;
$L__BB0_61:
	setp.lt.s32 	%p62, %r34, %r1;
	@%p62 bra 	$L__BB0_63;
	add.s32 	%r88, %r14, %r34;
	cvt.u64.u32 	%rd58, %r88;
	add.s64 	%rd59, %rd2, %rd58;
	mov.b16 	%rs10, 1;
	st.global.u8 	[%rd59], %rs10;
	bra.uni 	$L__BB0_64;
$L__BB0_63:
	shl.b32 	%r89, %r34, 7;
	add.s32 	%r90, %r89, %r1;
	cvt.s64.s32 	%rd60, %r90;
	add.s64 	%rd61, %rd2, %rd60;
	mov.b16 	%rs11, 1;
	st.global.u8 	[%rd61], %rs11;
$L__BB0_64:
	ld.shared.u32 	%r36, [%r109];
	mul.wide.s32 	%rd62, %r36, 4;
	add.s64 	%rd15, %rd3, %rd62;
	atom.relaxed.global.cas.b32 	%r37, [%rd15], -1, %r1;
	mov.pred 	%p85, 0;
	setp.eq.s32 	%p64, %r37, -2;
	@%p64 bra 	$L__BB0_69;
	setp.ne.s32 	%p65, %r37, -1;
	@%p65 bra 	$L__BB0_68;
	atom.global.add.u32 	%r38, [%rd5], 1;
	setp.gt.s32 	%p66, %r38, 1023;
	@%p66 bra 	$L__BB0_75;
	add.s32 	%r91, %r3, %r38;
	mul.wide.s32 	%rd63, %r91, 4;
	add.s64 	%rd64, %rd4, %rd63;
	st.global.u32 	[%rd64], %r36;
	bra.uni 	$L__BB0_75;
$L__BB0_68:
	setp.ne.s32 	%p85, %r37, %r1;
$L__BB0_69:
	setp.lt.s32 	%p67, %r37, 128;
	and.pred  	%p68, %p67, %p85;
	@%p68 bra 	$L__BB0_72;
	setp.ne.s32 	%p69, %r37, -2;
	@%p69 bra 	$L__BB0_75;
	atom.relaxed.global.cas.b32 	%r92, [%rd15], -2, %r1;
	bra.uni 	$L__BB0_75;
$L__BB0_72:
	setp.lt.s32 	%p70, %r37, %r1;
	@%p70 bra 	$L__BB0_74;
	add.s32 	%r93, %r14, %r37;
	cvt.u64.u32 	%rd65, %r93;
	add.s64 	%rd66, %rd2, %rd65;
	mov.b16 	%rs12, 1;
	st.global.u8 	[%rd66], %rs12;
	bra.uni 	$L__BB0_75;
$L__BB0_74:
	shl.b32 	%r94, %r37, 7;
	add.s32 	%r95, %r94, %r1;
	cvt.s64.s32 	%rd67, %r95;
	add.s64 	%rd68, %rd2, %rd67;
	mov.b16 	%rs13, 1;
	st.global.u8 	[%rd68], %rs13;
$L__BB0_75:
	ld.shared.u32 	%r39, [%r109+1024];
	mul.wide.s32 	%rd69, %r39, 4;
	add.s64 	%rd16, %rd3, %rd69;
	atom.relaxed.global.cas.b32 	%r40, [%rd16], -1, %r1;
	mov.pred 	%p86, 0;
	setp.eq.s32 	%p72, %r40, -2;
	@%p72 bra 	$L__BB0_80;
	setp.ne.s32 	%p73, %r40, -1;
	@%p73 bra 	$L__BB0_79;
	atom.global.add.u32 	%r41, [%rd5], 1;
	setp.gt.s32 	%p74, %r41, 1023;
	@%p74 bra 	$L__BB0_86;
	add.s32 	%r96, %r3, %r41;
	mul.wide.s32 	%rd70, %r96, 4;
	add.s64 	%rd71, %rd4, %rd70;
	st.global.u32 	[%rd71], %r39;
	bra.uni 	$L__BB0_86;
$L__BB0_79:
	setp.ne.s32 	%p86, %r40, %r1;
$L__BB0_80:
	setp.lt.s32 	%p75, %r40, 128;
	and.pred  	%p76, %p75, %p86;
	@%p76 bra 	$L__BB0_83;
	setp.ne.s32 	%p77, %r40, -2;
	@%p77 bra 	$L__BB0_86;
	atom.relaxed.global.cas.b32 	%r97, [%rd16], -2, %r1;
	bra.uni 	$L__BB0_86;
$L__BB0_83:
	setp.lt.s32 	%p78, %r40, %r1;
	@%p78 bra 	$L__BB0_85;
	add.s32 	%r98, %r14, %r40;
	cvt.u64.u32 	%rd72, %r98;
	add.s64 	%rd73, %rd2, %rd72;
	mov.b16 	%rs14, 1;
	st.global.u8 	[%rd73], %rs14;
	bra.uni 	$L__BB0_86;
$L__BB0_85:
	shl.b32 	%r99, %r40, 7;
	add.s32 	%r100, %r99, %r1;
	cvt.s64.s32 	%rd74, %r100;
	add.s64 	%rd75, %rd2, %rd74;
	mov.b16 	%rs15, 1;
	st.global.u8 	[%rd75], %rs15;
$L__BB0_86:
	add.s32 	%r110, %r110, 1024;
	add.s32 	%r109, %r109, 4096;
	setp.lt.s32 	%p79, %r110, %r13;
	@%p79 bra 	$L__BB0_42;
	bra.uni 	$L__BB0_88;
$L__BB0_87:
	ld.shared.u32 	%r101, [_ZZ6DBSCANPdPiS0_S0_PbE7pointID];
	mul.wide.s32 	%rd76, %r101, 4;
	add.s64 	%rd77, %rd3, %rd76;
	mov.b32 	%r102, -2;
	st.global.u32 	[%rd77], %r102;
$L__BB0_88:
	bar.sync 	0;
	ld.global.u32 	%r103, [%rd5];
	setp.lt.s32 	%p80, %r103, 1024;
	@%p80 bra 	$L__BB0_90;
	mov.b32 	%r104, 1023;
	st.global.u32 	[%rd5], %r104;
$L__BB0_90:
	ret;

}


// ===== COMPILED SASS (sm_100) =====

	.target	sm_100

	.elftype	@"ET_EXEC"


//--------------------- .note.nv.tkinfo           --------------------------
	.section	.note.nv.tkinfo,"",@"SHT_NOTE"
	.sectionflags	@"SHF_NOTE_NV_TKINFO"
	.tkinfo
        /*0018*/ 	.word	0x00000002
        /*0030*/ 	.string	""
        /*0030*/ 	.string	"ptxas"
        /*0030*/ 	.string	"Cuda compilation tools, release 13.0, V13.0.88"
        /*0030*/ 	.string	"Build cuda_13.0.r13.0/compiler.36424714_0"
        /*0030*/ 	.string	"-arch sm_100 -m 64 "



//--------------------- .note.nv.cuinfo           --------------------------
	.section	.note.nv.cuinfo,"",@"SHT_NOTE"
	.sectionflags	@"SHF_NOTE_NV_CUINFO"
        /*0018*/ 	.short	0x0002
        /*001a*/ 	.short	0x0064
        /*001c*/ 	.short	0x0082
	.zero		2


//--------------------- .nv.info                  --------------------------
	.section	.nv.info,"",@"SHT_CUDA_INFO"
	.align	4


	//----- nvinfo : EIATTR_REGCOUNT
	.align		4
        /*0000*/ 	.byte	0x04, 0x2f
        /*0002*/ 	.short	(.L_3 - .L_2)
	.align		4
.L_2:
        /*0004*/ 	.word	index@(_Z6DBSCANPdPiS0_S0_Pb)
        /*0008*/ 	.word	0x0000001a


	//----- nvinfo : EIATTR_FRAME_SIZE
	.align		4
.L_3:
        /*000c*/ 	.byte	0x04, 0x11
        /*000e*/ 	.short	(.L_5 - .L_4)
	.align		4
.L_4:
        /*0010*/ 	.word	index@($__internal_0_$__cuda_sm20_sqrt_rn_f32_slowpath)
        /*0014*/ 	.word	0x00000000


	//----- nvinfo : EIATTR_FRAME_SIZE
	.align		4
.L_5:
        /*0018*/ 	.byte	0x04, 0x11
        /*001a*/ 	.short	(.L_7 - .L_6)
	.align		4
.L_6:
        /*001c*/ 	.word	index@(_Z6DBSCANPdPiS0_S0_Pb)
        /*0020*/ 	.word	0x00000000


	//----- nvinfo : EIATTR_MIN_STACK_SIZE
	.align		4
.L_7:
        /*0024*/ 	.byte	0x04, 0x12
        /*0026*/ 	.short	(.L_9 - .L_8)
	.align		4
.L_8:
        /*0028*/ 	.word	index@(_Z6DBSCANPdPiS0_S0_Pb)
        /*002c*/ 	.word	0x00000000
.L_9:


//--------------------- .nv.compat                --------------------------
	.section	.nv.compat,"",@"SHT_CUDA_COMPAT_INFO"
	.align	4
        /*0000*/ 	.byte	0x02, 0x09, 0x00, 0x00, 0x02, 0x02, 0x01, 0x00, 0x02, 0x05, 0x05, 0x00, 0x03, 0x07, 0x01, 0x01
        /*0010*/ 	.byte	0x02, 0x03, 0x00, 0x00, 0x02, 0x06, 0x01, 0x00, 0x04, 0x0b, 0x08, 0x00, 0x01, 0x00, 0x00, 0x00
        /*0020*/ 	.byte	0x00, 0x00, 0x00, 0x00


//--------------------- .nv.info._Z6DBSCANPdPiS0_S0_Pb --------------------------
	.section	.nv.info._Z6DBSCANPdPiS0_S0_Pb,"",@"SHT_CUDA_INFO"
	.sectionflags	@""
	.align	4


	//----- nvinfo : EIATTR_CUDA_API_VERSION
	.align		4
        /*0000*/ 	.byte	0x04, 0x37
        /*0002*/ 	.short	(.L_11 - .L_10)
.L_10:
        /*0004*/ 	.word	0x00000082


	//----- nvinfo : EIATTR_KPARAM_INFO
	.align		4
.L_11:
        /*0008*/ 	.byte	0x04, 0x17
        /*000a*/ 	.short	(.L_13 - .L_12)
.L_12:
        /*000c*/ 	.word	0x00000000
        /*0010*/ 	.short	0x0004
        /*0012*/ 	.short	0x0020
        /*0014*/ 	.byte	0x00, 0xf5, 0x21, 0x00


	//----- nvinfo : EIATTR_KPARAM_INFO
	.align		4
.L_13:
        /*0018*/ 	.byte	0x04, 0x17
        /*001a*/ 	.short	(.L_15 - .L_14)
.L_14:
        /*001c*/ 	.word	0x00000000
        /*0020*/ 	.short	0x0003
        /*0022*/ 	.short	0x0018
        /*0024*/ 	.byte	0x00, 0xf5, 0x21, 0x00


	//----- nvinfo : EIATTR_KPARAM_INFO
	.align		4
.L_15:
        /*0028*/ 	.byte	0x04, 0x17
        /*002a*/ 	.short	(.L_17 - .L_16)
.L_16:
        /*002c*/ 	.word	0x00000000
        /*0030*/ 	.short	0x0002
        /*0032*/ 	.short	0x0010
        /*0034*/ 	.byte	0x00, 0xf5, 0x21, 0x00


	//----- nvinfo : EIATTR_KPARAM_INFO
	.align		4
.L_17:
        /*0038*/ 	.byte	0x04, 0x17
        /*003a*/ 	.short	(.L_19 - .L_18)
.L_18:
        /*003c*/ 	.word	0x00000000
        /*0040*/ 	.short	0x0001
        /*0042*/ 	.short	0x0008
        /*0044*/ 	.byte	0x00, 0xf5, 0x21, 0x00


	//----- nvinfo : EIATTR_KPARAM_INFO
	.align		4
.L_19:
        /*0048*/ 	.byte	0x04, 0x17
        /*004a*/ 	.short	(.L_21 - .L_20)
.L_20:
        /*004c*/ 	.word	0x00000000
        /*0050*/ 	.short	0x0000
        /*0052*/ 	.short	0x0000
        /*0054*/ 	.byte	0x00, 0xf5, 0x21, 0x00


	//----- nvinfo : EIATTR_SPARSE_MMA_MASK
	.align		4
.L_21:
        /*0058*/ 	.byte	0x03, 0x50
        /*005a*/ 	.short	0x0000


	//----- nvinfo : EIATTR_MAXREG_COUNT
	.align		4
        /*005c*/ 	.byte	0x03, 0x1b
        /*005e*/ 	.short	0x00ff


	//----- nvinfo : EIATTR_NUM_BARRIERS
	.align		4
        /*0060*/ 	.byte	0x02, 0x4c
        /*0062*/ 	.byte	0x01
	.zero		1


	//----- nvinfo : EIATTR_MERCURY_ISA_VERSION
	.align		4
        /*0064*/ 	.byte	0x03, 0x5f
        /*0066*/ 	.short	0x0101


	//----- nvinfo : EIATTR_INT_WARP_WIDE_INSTR_OFFSETS
	.align		4
        /*0068*/ 	.byte	0x04, 0x31
        /*006a*/ 	.short	(.L_23 - .L_22)


	//   ....[0]....
.L_22:
        /*006c*/ 	.word	0x00000580


	//   ....[1]....
        /*0070*/ 	.word	0x00000650


	//   ....[2]....
        /*0074*/ 	.word	0x00000720


	//   ....[3]....
        /*0078*/ 	.word	0x00000790


	//   ....[4]....
        /*007c*/ 	.word	0x00000da0


	//   ....[5]....
        /*0080*/ 	.word	0x00000e20


	//   ....[6]....
        /*0084*/ 	.word	0x000011a0


	//   ....[7]....
        /*0088*/ 	.word	0x00001220


	//   ....[8]....
        /*008c*/ 	.word	0x000014b0


	//   ....[9]....
        /*0090*/ 	.word	0x00001530


	//   ....[10]....
        /*0094*/ 	.word	0x000017d0


	//   ....[11]....
        /*0098*/ 	.word	0x00001850


	//   ....[12]....
        /*009c*/ 	.word	0x00001af0


	//   ....[13]....
        /*00a0*/ 	.word	0x00001b70


	//----- nvinfo : EIATTR_VRC_CTA_INIT_COUNT
	.align		4
.L_23:
        /*00a4*/ 	.byte	0x02, 0x4a
	.zero		1
	.zero		1


	//----- nvinfo : EIATTR_EXIT_INSTR_OFFSETS
	.align		4
        /*00a8*/ 	.byte	0x04, 0x1c
        /*00aa*/ 	.short	(.L_25 - .L_24)


	//   ....[0]....
.L_24:
        /*00ac*/ 	.word	0x000000b0


	//   ....[1]....
        /*00b0*/ 	.word	0x000002a0


	//   ....[2]....
        /*00b4*/ 	.word	0x00001e20


	//   ....[3]....
        /*00b8*/ 	.word	0x00001e50


	//----- nvinfo : EIATTR_CRS_STACK_SIZE
	.align		4
.L_25:
        /*00bc*/ 	.byte	0x04, 0x1e
        /*00be*/ 	.short	(.L_27 - .L_26)
.L_26:
        /*00c0*/ 	.word	0x00000000


	//----- nvinfo : EIATTR_CBANK_PARAM_SIZE
	.align		4
.L_27:
        /*00c4*/ 	.byte	0x03, 0x19
        /*00c6*/ 	.short	0x0028


	//----- nvinfo : EIATTR_PARAM_CBANK
	.align		4
        /*00c8*/ 	.byte	0x04, 0x0a
        /*00ca*/ 	.short	(.L_29 - .L_28)
	.align		4
.L_28:
        /*00cc*/ 	.word	index@(.nv.constant0._Z6DBSCANPdPiS0_S0_Pb)
        /*00d0*/ 	.short	0x0380
        /*00d2*/ 	.short	0x0028


	//----- nvinfo : EIATTR_SW_WAR
	.align		4
.L_29:
        /*00d4*/ 	.byte	0x04, 0x36
        /*00d6*/ 	.short	(.L_31 - .L_30)
.L_30:
        /*00d8*/ 	.word	0x00000008
.L_31:


//--------------------- .nv.callgraph             --------------------------
	.section	.nv.callgraph,"",@"SHT_CUDA_CALLGRAPH"
	.align	4
	.sectionentsize	8
	.align		4
        /*0000*/ 	.word	0x00000000
	.align		4
        /*0004*/ 	.word	0xffffffff
	.align		4
        /*0008*/ 	.word	0x00000000
	.align		4
        /*000c*/ 	.word	0xfffffffe
	.align		4
        /*0010*/ 	.word	0x00000000
	.align		4
        /*0014*/ 	.word	0xfffffffd
	.align		4
        /*0018*/ 	.word	0x00000000
	.align		4
        /*001c*/ 	.word	0xfffffffc


//--------------------- .nv.constant3             --------------------------
	.section	.nv.constant3,"a",@progbits
	.align	8
.nv.constant3:
	.type		minPts,@object
	.size		minPts,(.L_0 - minPts)
minPts:
        /*0000*/ 	.byte	0x04, 0x00, 0x00, 0x00
.L_0:
	.zero		4
	.type		eps,@object
	.size		eps,(.L_1 - eps)
eps:
        /*0008*/ 	.byte	0x00, 0x00, 0x00, 0x00, 0x00, 0x00, 0xf8, 0x3f
.L_1:


//--------------------- .text._Z6DBSCANPdPiS0_S0_Pb --------------------------
	.section	.text._Z6DBSCANPdPiS0_S0_Pb,"ax",@progbits
	.align	128
        .global         _Z6DBSCANPdPiS0_S0_Pb
        .type           _Z6DBSCANPdPiS0_S0_Pb,@function
        .size           _Z6DBSCANPdPiS0_S0_Pb,(.L_x_54 - _Z6DBSCANPdPiS0_S0_Pb)
        .other          _Z6DBSCANPdPiS0_S0_Pb,@"STO_CUDA_ENTRY STV_DEFAULT"
_Z6DBSCANPdPiS0_S0_Pb:
.text._Z6DBSCANPdPiS0_S0_Pb:
[----:B------:R-:W-:Y:S01]  /*0000*/  LDC R1, c[0x0][0x37c] ;  /* 0x0000df00ff017b82 */ /* 0x000fe20000000800 */
[----:B------:R-:W0:Y:S07]  /*0010*/  S2R R5, SR_CTAID.X ;  /* 0x0000000000057919 */ /* 0x000e2e0000002500 */
[----:B------:R-:W0:Y:S01]  /*0020*/  LDC.64 R2, c[0x0][0x398] ;  /* 0x0000e600ff027b82 */ /* 0x000e220000000a00 */
[----:B------:R-:W1:Y:S01]  /*0030*/  LDCU.64 UR8, c[0x0][0x358] ;  /* 0x00006b00ff0877ac */ /* 0x000e620008000a00 */
[----:B0-----:R-:W-:-:S05]  /*0040*/  IMAD.WIDE.U32 R2, R5, 0x4, R2 ;  /* 0x0000000405027825 */ /* 0x001fca00078e0002 */
[----:B-1----:R-:W2:Y:S01]  /*0050*/  LDG.E R0, desc[UR8][R2.64] ;  /* 0x0000000802007981 */ /* 0x002ea2000c1e1900 */
[----:B------:R-:W0:Y:S01]  /*0060*/  S2UR UR5, SR_CgaCtaId ;  /* 0x00000000000579c3 */ /* 0x000e220000008800 */
[----:B------:R-:W-:Y:S02]  /*0070*/  UMOV UR4, 0x400 ;  /* 0x0000040000047882 */ /* 0x000fe40000000000 */
[----:B0-----:R-:W-:-:S09]  /*0080*/  ULEA UR5, UR5, UR4, 0x18 ;  /* 0x0000000405057291 */ /* 0x001fd2000f8ec0ff */
[----:B------:R-:W-:Y:S01]  /*0090*/  STS [UR5+0x1018], RZ ;  /* 0x001018ffff007988 */ /* 0x000fe20008000805 */
[----:B--2---:R-:W-:-:S13]  /*00a0*/  ISETP.NE.AND P0, PT, R0, RZ, PT ;  /* 0x000000ff0000720c */ /* 0x004fda0003f05270 */
[----:B------:R-:W-:Y:S05]  /*00b0*/  @!P0 EXIT ;  /* 0x000000000000894d */ /* 0x000fea0003800000 */
[----:B------:R-:W0:Y:S01]  /*00c0*/  LDC.64 R8, c[0x0][0x390] ;  /* 0x0000e400ff087b82 */ /* 0x000e220000000a00 */
[----:B------:R-:W-:-:S04]  /*00d0*/  IMAD R4, R5, 0x400, R0 ;  /* 0x0000040005047824 */ /* 0x000fc800078e0200 */
[----:B------:R-:W-:-:S03]  /*00e0*/  VIADD R7, R4, 0xffffffff ;  /* 0xffffffff04077836 */ /* 0x000fc60000000000 */
[----:B------:R-:W1:Y:S01]  /*00f0*/  LDC.64 R14, c[0x0][0x380] ;  /* 0x0000e000ff0e7b82 */ /* 0x000e620000000a00 */
[----:B0-----:R-:W-:-:S05]  /*0100*/  IMAD.WIDE R8, R7, 0x4, R8 ;  /* 0x0000000407087825 */ /* 0x001fca00078e0208 */
[----:B------:R-:W2:Y:S01]  /*0110*/  LDG.E R7, desc[UR8][R8.64] ;  /* 0x0000000808077981 */ /* 0x000ea2000c1e1900 */
[----:B------:R-:W0:Y:S01]  /*0120*/  S2R R6, SR_TID.X ;  /* 0x0000000000067919 */ /* 0x000e220000002100 */
[----:B--2---:R-:W-:-:S04]  /*0130*/  IMAD.SHL.U32 R11, R7, 0x2, RZ ;  /* 0x00000002070b7824 */ /* 0x004fc800078e00ff */
[----:B-1----:R-:W-:-:S05]  /*0140*/  IMAD.WIDE R10, R11, 0x8, R14 ;  /* 0x000000080b0a7825 */ /* 0x002fca00078e020e */
[----:B------:R-:W2:Y:S04]  /*0150*/  LDG.E.64 R12, desc[UR8][R10.64] ;  /* 0x000000080a0c7981 */ /* 0x000ea8000c1e1b00 */
[----:B------:R-:W3:Y:S01]  /*0160*/  LDG.E.64 R16, desc[UR8][R10.64+0x8] ;  /* 0x000008080a107981 */ /* 0x000ee2000c1e1b00 */
[----:B0-----:R-:W-:Y:S01]  /*0170*/  ISETP.NE.AND P0, PT, R6, RZ, PT ;  /* 0x000000ff0600720c */ /* 0x001fe20003f05270 */
[----:B------:R-:W-:Y:S02]  /*0180*/  BSSY.RECONVERGENT B0, `(.L_x_0) ;  /* 0x000000e000007945 */ /* 0x000fe40003800200 */
[----:B------:R0:W-:Y:S04]  /*0190*/  STS [UR5], R7 ;  /* 0x00000007ff007988 */ /* 0x0001e80008000805 */
[----:B------:R-:W-:Y:S04]  /*01a0*/  STS.U8 [UR5+0x101c], RZ ;  /* 0x00101cffff007988 */ /* 0x000fe80008000005 */
[----:B--2---:R0:W-:Y:S04]  /*01b0*/  STS.64 [UR5+0x8], R12 ;  /* 0x0000080cff007988 */ /* 0x0041e80008000a05 */
[----:B---3--:R0:W-:Y:S01]  /*01c0*/  STS.64 [UR5+0x10], R16 ;  /* 0x00001010ff007988 */ /* 0x0081e20008000a05 */
[----:B------:R-:W-:Y:S05]  /*01d0*/  @P0 BRA `(.L_x_1) ;  /* 0x0000000000200947 */ /* 0x000fea0003800000 */
[----:B------:R-:W1:Y:S01]  /*01e0*/  LDC.64 R8, c[0x0][0x388] ;  /* 0x0000e200ff087b82 */ /* 0x000e620000000a00 */
[----:B------:R-:W-:-:S05]  /*01f0*/  VIADD R11, R0, 0xffffffff ;  /* 0xffffffff000b7836 */ /* 0x000fca0000000000 */
[----:B------:R2:W-:Y:S01]  /*0200*/  STG.E desc[UR8][R2.64], R11 ;  /* 0x0000000b02007986 */ /* 0x0005e2000c101908 */
[----:B-1----:R-:W-:-:S06]  /*0210*/  IMAD.WIDE R8, R7, 0x4, R8 ;  /* 0x0000000407087825 */ /* 0x002fcc00078e0208 */
[----:B------:R-:W3:Y:S01]  /*0220*/  LDG.E R8, desc[UR8][R8.64] ;  /* 0x0000000808087981 */ /* 0x000ee2000c1e1900 */
[----:B------:R-:W-:Y:S01]  /*0230*/  IMAD.MOV.U32 R0, RZ, RZ, 0x1 ;  /* 0x00000001ff007424 */ /* 0x000fe200078e00ff */
[----:B---3--:R-:W-:-:S13]  /*0240*/  ISETP.NE.AND P0, PT, R8, -0x1, PT ;  /* 0xffffffff0800780c */ /* 0x008fda0003f05270 */
[----:B------:R2:W-:Y:S02]  /*0250*/  @P0 STS.U8 [UR5+0x101c], R0 ;  /* 0x00101c00ff000988 */ /* 0x0005e40008000005 */
.L_x_1:
[----:B------:R-:W-:Y:S05]  /*0260*/  BSYNC.RECONVERGENT B0 ;  /* 0x0000000000007941 */ /* 0x000fea0003800200 */
.L_x_0:
[----:B------:R-:W-:Y:S06]  /*0270*/  BAR.SYNC.DEFER_BLOCKING 0x0 ;  /* 0x0000000000007b1d */ /* 0x000fec0000010000 */
[----:B--2---:R-:W1:Y:S02]  /*0280*/  LDS.U8 R0, [UR5+0x101c] ;  /* 0x00101c05ff007984 */ /* 0x004e640008000000 */
[----:B-1----:R-:W-:-:S13]  /*0290*/  ISETP.NE.AND P0, PT, R0, RZ, PT ;  /* 0x000000ff0000720c */ /* 0x002fda0003f05270 */
[----:B------:R-:W-:Y:S05]  /*02a0*/  @P0 EXIT ;  /* 0x000000000000094d */ /* 0x000fea0003800000 */
[----:B------:R-:W-:Y:S01]  /*02b0*/  BAR.SYNC.DEFER_BLOCKING 0x0 ;  /* 0x0000000000007b1d */ /* 0x000fe20000010000 */
[----:B------:R-:W-:-:S05]  /*02c0*/  ISETP.GT.U32.AND P0, PT, R6, 0x3e7, PT ;  /* 0x000003e70600780c */ /* 0x000fca0003f04070 */
[----:B------:R-:W1:Y:S01]  /*02d0*/  LDCU UR11, c[0x3][URZ] ;  /* 0x00c00000ff0b77ac */ /* 0x000e620008000800 */
[----:B------:R-:W2:Y:S01]  /*02e0*/  LDCU.64 UR12, c[0x3][0x8] ;  /* 0x00c00100ff0c77ac */ /* 0x000ea20008000a00 */
[----:B------:R-:W3:Y:S06]  /*02f0*/  LDCU.64 UR14, c[0x0][0x3a0] ;  /* 0x00007400ff0e77ac */ /* 0x000eec0008000a00 */
[----:B------:R-:W-:Y:S05]  /*0300*/  @P0 BRA `(.L_x_2) ;  /* 0x0000000400c00947 */ /* 0x000fea0003800000 */
[----:B------:R-:W4:Y:S01]  /*0310*/  LDS.64 R8, [UR5+0x8] ;  /* 0x00000805ff087984 */ /* 0x000f220008000a00 */
[----:B0-----:R-:W0:Y:S01]  /*0320*/  LDC.64 R16, c[0x0][0x388] ;  /* 0x0000e200ff107b82 */ /* 0x001e220000000a00 */
[----:B------:R-:W-:Y:S02]  /*0330*/  IMAD.WIDE.U32 R14, R6, 0x10, R14 ;  /* 0x00000010060e7825 */ /* 0x000fe400078e000e */
[----:B------:R-:W0:Y:S02]  /*0340*/  LDS.64 R10, [UR5+0x10] ;  /* 0x00001005ff0a7984 */ /* 0x000e240008000a00 */
[----:B------:R-:W-:Y:S01]  /*0350*/  IMAD.MOV.U32 R7, RZ, RZ, R6 ;  /* 0x000000ffff077224 */ /* 0x000fe200078e0006 */
[----:B------:R-:W-:Y:S02]  /*0360*/  IADD3 R14, P0, PT, R14, 0x8, RZ ;  /* 0x000000080e0e7810 */ /* 0x000fe40007f1e0ff */
[----:B------:R-:W1:Y:S03]  /*0370*/  LDC.64 R12, c[0x0][0x390] ;  /* 0x0000e400ff0c7b82 */ /* 0x000e660000000a00 */
[----:B------:R-:W-:-:S02]  /*0380*/  IMAD.X R15, RZ, RZ, R15, P0 ;  /* 0x000000ffff0f7224 */ /* 0x000fc400000e060f */
[----:B0-----:R-:W-:-:S04]  /*0390*/  IMAD.WIDE.U32 R16, R6, 0x4, R16 ;  /* 0x0000000406107825 */ /* 0x001fc800078e0010 */
[----:B----4-:R-:W-:-:S07]  /*03a0*/  IMAD.MOV.U32 R0, RZ, RZ, R16 ;  /* 0x000000ffff007224 */ /* 0x010fce00078e0010 */
.L_x_13:
[----:B------:R-:W4:Y:S04]  /*03b0*/  LDG.E.64 R20, desc[UR8][R14.64] ;  /* 0x000000080e147981 */ /* 0x000f28000c1e1b00 */
[----:B-----5:R-:W5:Y:S01]  /*03c0*/  LDG.E.64 R18, desc[UR8][R14.64+-0x8] ;  /* 0xfffff8080e127981 */ /* 0x020f62000c1e1b00 */
[----:B------:R-:W-:Y:S05]  /*03d0*/  YIELD ;  /* 0x0000000000007946 */ /* 0x000fea0003800000 */
[----:B------:R-:W-:Y:S01]  /*03e0*/  BSSY.RECONVERGENT B0, `(.L_x_3) ;  /* 0x0000013000007945 */ /* 0x000fe20003800200 */
[----:B------:R-:W-:Y:S01]  /*03f0*/  IMAD.MOV.U32 R16, RZ, RZ, R0 ;  /* 0x000000ffff107224 */ /* 0x000fe200078e0000 */
[----:B----4-:R-:W-:-:S02]  /*0400*/  DADD R20, R10, -R20 ;  /* 0x000000000a147229 */ /* 0x010fc40000000814 */
[----:B-----5:R-:W-:-:S06]  /*0410*/  DADD R18, R8, -R18 ;  /* 0x0000000008127229 */ /* 0x020fcc0000000812 */
[----:B------:R-:W-:-:S08]  /*0420*/  DMUL R20, R20, R20 ;  /* 0x0000001414147228 */ /* 0x000fd00000000000 */
[----:B------:R-:W-:-:S10]  /*0430*/  DFMA R20, R18, R18, R20 ;  /* 0x000000121214722b */ /* 0x000fd40000000014 */
[----:B------:R-:W0:Y:S02]  /*0440*/  F2F.F32.F64 R21, R20 ;  /* 0x0000001400157310 */ /* 0x000e240000301000 */
[----:B0-----:R-:W-:-:S06]  /*0450*/  VIADD R4, R21, 0xf3000000 ;  /* 0xf300000015047836 */ /* 0x001fcc0000000000 */
[----:B------:R0:W4:Y:S01]  /*0460*/  MUFU.RSQ R22, R21 ;  /* 0x0000001500167308 */ /* 0x0001220000001400 */
[----:B------:R-:W-:-:S13]  /*0470*/  ISETP.GT.U32.AND P0, PT, R4, 0x727fffff, PT ;  /* 0x727fffff0400780c */ /* 0x000fda0003f04070 */
[----:B0-----:R-:W-:Y:S05]  /*0480*/  @!P0 BRA `(.L_x_4) ;  /* 0x0000000000108947 */ /* 0x001fea0003800000 */
[----:B----4-:R-:W-:-:S07]  /*0490*/  MOV R22, 0x4b0 ;  /* 0x000004b000167802 */ /* 0x010fce0000000f00 */
[----:B-123--:R-:W-:Y:S05]  /*04a0*/  CALL.REL.NOINC `($__internal_0_$__cuda_sm20_sqrt_rn_f32_slowpath) ;  /* 0x00000018006c7944 */ /* 0x00efea0003c00000 */
[----:B------:R-:W-:Y:S01]  /*04b0*/  IMAD.MOV.U32 R18, RZ, RZ, R4 ;  /* 0x000000ffff127224 */ /* 0x000fe200078e0004 */
[----:B------:R-:W-:Y:S06]  /*04c0*/  BRA `(.L_x_5) ;  /* 0x0000000000107947 */ /* 0x000fec0003800000 */
.L_x_4:
[----:B----4-:R-:W-:Y:S01]  /*04d0*/  FMUL.FTZ R18, R21, R22 ;  /* 0x0000001615127220 */ /* 0x010fe20000410000 */
[----:B------:R-:W-:-:S03]  /*04e0*/  FMUL.FTZ R0, R22, 0.5 ;  /* 0x3f00000016007820 */ /* 0x000fc60000410000 */
[----:B------:R-:W-:-:S04]  /*04f0*/  FFMA R19, -R18, R18, R21 ;  /* 0x0000001212137223 */ /* 0x000fc80000000115 */
[----:B------:R-:W-:-:S07]  /*0500*/  FFMA R18, R19, R0, R18 ;  /* 0x0000000013127223 */ /* 0x000fce0000000012 */
.L_x_5:
[----:B-123--:R-:W-:Y:S05]  /*0510*/  BSYNC.RECONVERGENT B0 ;  /* 0x0000000000007941 */ /* 0x00efea0003800200 */
.L_x_3:
[----:B------:R-:W0:Y:S01]  /*0520*/  F2F.F64.F32 R18, R18 ;  /* 0x0000001200127310 */ /* 0x000e220000201800 */
[----:B------:R-:W-:Y:S01]  /*0530*/  BSSY.RECONVERGENT B0, `(.L_x_6) ;  /* 0x0000046000007945 */ /* 0x000fe20003800200 */
[----:B0-----:R-:W-:-:S14]  /*0540*/  DSETP.GTU.AND P0, PT, R18, UR12, PT ;  /* 0x0000000c12007e2a */ /* 0x001fdc000bf0c000 */
[----:B------:R-:W-:Y:S05]  /*0550*/  @P0 BRA `(.L_x_7) ;  /* 0x00000004000c0947 */ /* 0x000fea0003800000 */
[----:B------:R-:W0:Y:S01]  /*0560*/  S2R R20, SR_LANEID ;  /* 0x0000000000147919 */ /* 0x000e220000000000 */
[----:B------:R-:W1:Y:S01]  /*0570*/  S2UR UR7, SR_CgaCtaId ;  /* 0x00000000000779c3 */ /* 0x000e620000008800 */
[----:B------:R-:W-:Y:S01]  /*0580*/  VOTEU.ANY UR10, UPT, PT ;  /* 0x00000000000a7886 */ /* 0x000fe200038e0100 */
[----:B------:R-:W-:Y:S01]  /*0590*/  UMOV UR6, 0x400 ;  /* 0x0000040000067882 */ /* 0x000fe20000000000 */
[----:B------:R-:W0:Y:S01]  /*05a0*/  FLO.U32 R19, UR10 ;  /* 0x0000000a00137d00 */ /* 0x000e2200080e0000 */
[----:B------:R-:W-:Y:S01]  /*05b0*/  UIADD3 UR4, UPT, UPT, UR6, 0x1018, URZ ;  /* 0x0000101806047890 */ /* 0x000fe2000fffe0ff */
[----:B------:R-:W2:Y:S06]  /*05c0*/  S2R R0, SR_LTMASK ;  /* 0x0000000000007919 */ /* 0x000eac0000003900 */
[----:B------:R-:W3:Y:S01]  /*05d0*/  POPC R18, UR10 ;  /* 0x0000000a00127d09 */ /* 0x000ee20008000000 */
[----:B-1----:R-:W-:-:S02]  /*05e0*/  ULEA UR4, UR7, UR4, 0x18 ;  /* 0x0000000407047291 */ /* 0x002fc4000f8ec0ff */
[----:B------:R-:W-:Y:S01]  /*05f0*/  ULEA UR16, UR7, UR6, 0x18 ;  /* 0x0000000607107291 */ /* 0x000fe2000f8ec0ff */
[----:B0-----:R-:W-:Y:S02]  /*0600*/  ISETP.EQ.U32.AND P0, PT, R19, R20, PT ;  /* 0x000000141300720c */ /* 0x001fe40003f02070 */
[----:B--2---:R-:W-:-:S04]  /*0610*/  LOP3.LUT R21, R0, UR10, RZ, 0xc0, !PT ;  /* 0x0000000a00157c12 */ /* 0x004fc8000f8ec0ff */
[----:B------:R-:W0:Y:S07]  /*0620*/  POPC R22, R21 ;  /* 0x0000001500167309 */ /* 0x000e2e0000000000 */
[----:B---3--:R-:W1:Y:S04]  /*0630*/  @P0 ATOMS.ADD R18, [UR4], R18 ;  /* 0x00000012ff12098c */ /* 0x008e680008000004 */
[----:B------:R-:W2:Y:S04]  /*0640*/  LDS R4, [UR16+0x1018] ;  /* 0x00101810ff047984 */ /* 0x000ea80008000800 */
[----:B-1----:R-:W0:Y:S01]  /*0650*/  SHFL.IDX PT, R19, R18, R19, 0x1f ;  /* 0x00001f1312137589 */ /* 0x002e2200000e0000 */
[----:B--2---:R-:W-:Y:S01]  /*0660*/  ISETP.GE.AND P0, PT, R4, UR11, PT ;  /* 0x0000000b04007c0c */ /* 0x004fe2000bf06270 */
[----:B0-----:R-:W-:-:S12]  /*0670*/  IMAD.IADD R4, R19, 0x1, R22 ;  /* 0x0000000113047824 */ /* 0x001fd800078e0216 */
[----:B------:R-:W-:Y:S05]  /*0680*/  @!P0 BRA `(.L_x_8) ;  /* 0x0000000000b08947 */ /* 0x000fea0003800000 */
[----:B------:R-:W-:-:S06]  /*0690*/  IMAD.MOV.U32 R4, RZ, RZ, -0x1 ;  /* 0xffffffffff047424 */ /* 0x000fcc00078e00ff */
[----:B------:R-:W2:Y:S01]  /*06a0*/  ATOMG.E.CAS.STRONG.GPU PT, R4, [R16], R4, R5 ;  /* 0x00000004100473a9 */ /* 0x000ea200001ee105 */
[----:B------:R-:W-:Y:S01]  /*06b0*/  BSSY.RELIABLE B1, `(.L_x_9) ;  /* 0x0000017000017945 */ /* 0x000fe20003800100 */
[----:B------:R-:W-:Y:S02]  /*06c0*/  PLOP3.LUT P0, PT, PT, PT, PT, 0x8, 0x80 ;  /* 0x000000000080781c */ /* 0x000fe40003f0e170 */
[----:B--2---:R-:W-:-:S13]  /*06d0*/  ISETP.NE.AND P1, PT, R4, -0x2, PT ;  /* 0xfffffffe0400780c */ /* 0x004fda0003f25270 */
[----:B------:R-:W-:Y:S05]  /*06e0*/  @!P1 BRA `(.L_x_10) ;  /* 0x00000000004c9947 */ /* 0x000fea0003800000 */
[----:B------:R-:W-:-:S13]  /*06f0*/  ISETP.NE.AND P0, PT, R4, -0x1, PT ;  /* 0xffffffff0400780c */ /* 0x000fda0003f05270 */
[----:B------:R-:W-:Y:S05]  /*0700*/  @!P0 BREAK.RELIABLE B1 ;  /* 0x0000000000018942 */ /* 0x000fea0003800100 */
[----:B------:R-:W-:Y:S05]  /*0710*/  @P0 BRA `(.L_x_11) ;  /* 0x00000000003c0947 */ /* 0x000fea0003800000 */
[----:B------:R-:W-:Y:S02]  /*0720*/  VOTEU.ANY UR4, UPT, PT ;  /* 0x0000000000047886 */ /* 0x000fe400038e0100 */
[----:B------:R-:W0:Y:S08]  /*0730*/  FLO.U32 R21, UR4 ;  /* 0x0000000400157d00 */ /* 0x000e3000080e0000 */
[----:B------:R-:W1:Y:S01]  /*0740*/  POPC R19, UR4 ;  /* 0x0000000400137d09 */ /* 0x000e620008000000 */
[----:B0-----:R-:W-:-:S13]  /*0750*/  ISETP.EQ.U32.AND P0, PT, R21, R20, PT ;  /* 0x000000141500720c */ /* 0x001fda0003f02070 */
[----:B-1----:R-:W2:Y:S01]  /*0760*/  @P0 ATOMG.E.ADD.STRONG.GPU PT, R4, desc[UR8][R2.64], R19 ;  /* 0x80000013020409a8 */ /* 0x002ea200081ef108 */
[----:B------:R-:W-:-:S04]  /*0770*/  LOP3.LUT R18, R0, UR4, RZ, 0xc0, !PT ;  /* 0x0000000400127c12 */ /* 0x000fc8000f8ec0ff */
[----:B------:R-:W0:Y:S01]  /*0780*/  POPC R23, R18 ;  /* 0x0000001200177309 */ /* 0x000e220000000000 */
[----:B--2---:R-:W0:Y:S02]  /*0790*/  SHFL.IDX PT, R4, R4, R21, 0x1f ;  /* 0x00001f1504047589 */ /* 0x004e2400000e0000 */
[----:B0-----:R-:W-:-:S05]  /*07a0*/  IMAD.IADD R0, R4, 0x1, R23 ;  /* 0x0000000104007824 */ /* 0x001fca00078e0217 */
[----:B------:R-:W-:-:S13]  /*07b0*/  ISETP.GT.AND P0, PT, R0, 0x3ff, PT ;  /* 0x000003ff0000780c */ /* 0x000fda0003f04270 */
[----:B------:R-:W-:Y:S05]  /*07c0*/  @P0 BRA `(.L_x_7) ;  /* 0x0000000000700947 */ /* 0x000fea0003800000 */
[----:B------:R-:W-:-:S04]  /*07d0*/  IMAD R19, R5, 0x400, R0 ;  /* 0x0000040005137824 */ /* 0x000fc800078e0200 */
[----:B------:R-:W-:-:S05]  /*07e0*/  IMAD.WIDE R18, R19, 0x4, R12 ;  /* 0x0000000413127825 */ /* 0x000fca00078e020c */
[----:B------:R1:W-:Y:S01]  /*07f0*/  STG.E desc[UR8][R18.64], R7 ;  /* 0x0000000712007986 */ /* 0x0003e2000c101908 */
[----:B------:R-:W-:Y:S05]  /*0800*/  BRA `(.L_x_7) ;  /* 0x0000000000607947 */ /* 0x000fea0003800000 */
.L_x_11:
[----:B------:R-:W-:-:S13]  /*0810*/  ISETP.NE.AND P0, PT, R4, R5, PT ;  /* 0x000000050400720c */ /* 0x000fda0003f05270 */
.L_x_10:
[----:B------:R-:W-:Y:S05]  /*0820*/  BSYNC.RELIABLE B1 ;  /* 0x0000000000017941 */ /* 0x000fea0003800100 */
.L_x_9:
[----:B------:R-:W-:-:S13]  /*0830*/  ISETP.GT.OR P0, PT, R4, 0x7f, !P0 ;  /* 0x0000007f0400780c */ /* 0x000fda0004704670 */
[----:B------:R-:W-:Y:S05]  /*0840*/  @P0 BRA `(.L_x_12) ;  /* 0x00000000002c0947 */ /* 0x000fea0003800000 */
[----:B------:R-:W-:Y:S01]  /*0850*/  ISETP.GE.AND P0, PT, R4, R5, PT ;  /* 0x000000050400720c */ /* 0x000fe20003f06270 */
[----:B------:R-:W-:-:S12]  /*0860*/  IMAD.MOV.U32 R0, RZ, RZ, 0x1 ;  /* 0x00000001ff007424 */ /* 0x000fd800078e00ff */
[----:B------:R-:W-:Y:S02]  /*0870*/  @!P0 IMAD R19, R4, 0x80, R5 ;  /* 0x0000008004138824 */ /* 0x000fe400078e0205 */
[----:B------:R-:W-:-:S03]  /*0880*/  @P0 IMAD R20, R5, 0x80, R4 ;  /* 0x0000008005140824 */ /* 0x000fc600078e0204 */
[C---:B------:R-:W-:Y:S02]  /*0890*/  @!P0 IADD3 R18, P1, PT, R19.reuse, UR14, RZ ;  /* 0x0000000e13128c10 */ /* 0x040fe4000ff3e0ff */
[----:B------:R-:W-:Y:S02]  /*08a0*/  @P0 IADD3 R20, P2, PT, R20, UR14, RZ ;  /* 0x0000000e14140c10 */ /* 0x000fe4000ff5e0ff */
[----:B------:R-:W-:-:S03]  /*08b0*/  @!P0 LEA.HI.X.SX32 R19, R19, UR15, 0x1, P1 ;  /* 0x0000000f13138c11 */ /* 0x000fc600088f0eff */
[----:B------:R-:W-:Y:S02]  /*08c0*/  @P0 IMAD.X R21, RZ, RZ, UR15, P2 ;  /* 0x0000000fff150e24 */ /* 0x000fe400090e06ff */
[----:B------:R2:W-:Y:S04]  /*08d0*/  @!P0 STG.E.U8 desc[UR8][R18.64], R0 ;  /* 0x0000000012008986 */ /* 0x0005e8000c101108 */
[----:B------:R2:W-:Y:S01]  /*08e0*/  @P0 STG.E.U8 desc[UR8][R20.64], R0 ;  /* 0x0000000014000986 */ /* 0x0005e2000c101108 */
[----:B------:R-:W-:Y:S05]  /*08f0*/  BRA `(.L_x_7) ;  /* 0x0000000000247947 */ /* 0x000fea0003800000 */
.L_x_12:
[----:B------:R-:W-:-:S13]  /*0900*/  ISETP.NE.AND P0, PT, R4, -0x2, PT ;  /* 0xfffffffe0400780c */ /* 0x000fda0003f05270 */
[----:B------:R-:W-:Y:S05]  /*0910*/  @P0 BRA `(.L_x_7) ;  /* 0x00000000001c0947 */ /* 0x000fea0003800000 */
[----:B------:R-:W-:-:S05]  /*0920*/  IMAD.MOV.U32 R4, RZ, RZ, -0x2 ;  /* 0xfffffffeff047424 */ /* 0x000fca00078e00ff */
[----:B------:R3:W5:Y:S01]  /*0930*/  ATOMG.E.CAS.STRONG.GPU PT, RZ, [R16], R4, R5 ;  /* 0x0000000410ff73a9 */ /* 0x00076200001ee105 */
[----:B------:R-:W-:Y:S05]  /*0940*/  BRA `(.L_x_7) ;  /* 0x0000000000107947 */ /* 0x000fea0003800000 */
.L_x_8:
[----:B------:R-:W-:-:S04]  /*0950*/  UIADD3 UR4, UPT, UPT, UR6, 0x18, URZ ;  /* 0x0000001806047890 */ /* 0x000fc8000fffe0ff */
[----:B------:R-:W-:-:S06]  /*0960*/  ULEA UR4, UR7, UR4, 0x18 ;  /* 0x0000000407047291 */ /* 0x000fcc000f8ec0ff */
[----:B------:R-:W-:-:S05]  /*0970*/  LEA R4, R4, UR4, 0x2 ;  /* 0x0000000404047c11 */ /* 0x000fca000f8e10ff */
[----:B------:R0:W-:Y:S02]  /*0980*/  STS [R4], R7 ;  /* 0x0000000704007388 */ /* 0x0001e40000000800 */
.L_x_7:
[----:B------:R-:W-:Y:S05]  /*0990*/  BSYNC.RECONVERGENT B0 ;  /* 0x0000000000007941 */ /* 0x000fea0003800200 */
.L_x_6:
[C---:B------:R-:W-:Y:S01]  /*09a0*/  ISETP.GE.U32.AND P0, PT, R7.reuse, 0x2e8, PT ;  /* 0x000002e80700780c */ /* 0x040fe20003f06070 */
[----:B01----:R-:W-:Y:S01]  /*09b0*/  VIADD R7, R7, 0x100 ;  /* 0x0000010007077836 */ /* 0x003fe20000000000 */
[----:B------:R-:W-:Y:S02]  /*09c0*/  IADD3 R14, P1, PT, R14, 0x1000, RZ ;  /* 0x000010000e0e7810 */ /* 0x000fe40007f3e0ff */
[----:B--2---:R-:W-:-:S03]  /*09d0*/  IADD3 R0, P2, PT, R16, 0x400, RZ ;  /* 0x0000040010007810 */ /* 0x004fc60007f5e0ff */
[----:B------:R-:W-:Y:S02]  /*09e0*/  IMAD.X R15, RZ, RZ, R15, P1 ;  /* 0x000000ffff0f7224 */ /* 0x000fe400008e060f */
[----:B---3--:R-:W-:-:S04]  /*09f0*/  IMAD.X R17, RZ, RZ, R17, P2 ;  /* 0x000000ffff117224 */ /* 0x008fc800010e0611 */
[----:B------:R-:W-:Y:S05]  /*0a00*/  @!P0 BRA `(.L_x_13) ;  /* 0xfffffff800688947 */ /* 0x000fea000383ffff */
.L_x_2:
[----:B------:R-:W-:Y:S05]  /*0a10*/  WARPSYNC.ALL ;  /* 0x0000000000007948 */ /* 0x000fea0003800000 */
[----:B------:R-:W4:Y:S08]  /*0a20*/  S2UR UR7, SR_CgaCtaId ;  /* 0x00000000000779c3 */ /* 0x000f300000008800 */
[----:B------:R-:W-:Y:S06]  /*0a30*/  BAR.SYNC.DEFER_BLOCKING 0x0 ;  /* 0x0000000000007b1d */ /* 0x000fec0000010000 */
[----:B------:R-:W-:-:S02]  /*0a40*/  UMOV UR6, 0x400 ;  /* 0x0000040000067882 */ /* 0x000fc40000000000 */
[----:B------:R-:W0:Y:S01]  /*0a50*/  LDC R4, c[0x3][RZ] ;  /* 0x00c00000ff047b82 */ /* 0x000e220000000800 */
[----:B----4-:R-:W-:-:S09]  /*0a60*/  ULEA UR4, UR7, UR6, 0x18 ;  /* 0x0000000607047291 */ /* 0x010fd2000f8ec0ff */
[----:B------:R-:W0:Y:S02]  /*0a70*/  LDS R0, [UR4+0x1018] ;  /* 0x00101804ff007984 */ /* 0x000e240008000800 */
[----:B0-----:R-:W-:-:S04]  /*0a80*/  ISETP.GT.AND P0, PT, R0, R4, PT ;  /* 0x000000040000720c */ /* 0x001fc80003f04270 */
[----:B------:R-:W-:-:S13]  /*0a90*/  ISETP.NE.OR P0, PT, R6, RZ, !P0 ;  /* 0x000000ff0600720c */ /* 0x000fda0004705670 */
[----:B------:R-:W-:Y:S01]  /*0aa0*/  @!P0 STS [UR4+0x1018], R4 ;  /* 0x00101804ff008988 */ /* 0x000fe20008000804 */
[----:B------:R-:W-:Y:S06]  /*0ab0*/  BAR.SYNC.DEFER_BLOCKING 0x0 ;  /* 0x0000000000007b1d */ /* 0x000fec0000010000 */
[----:B------:R-:W0:Y:S02]  /*0ac0*/  LDS R7, [UR4+0x1018] ;  /* 0x00101804ff077984 */ /* 0x000e240008000800 */
[----:B0-----:R-:W-:-:S13]  /*0ad0*/  ISETP.GE.AND P0, PT, R7, R4, PT ;  /* 0x000000040700720c */ /* 0x001fda0003f06270 */
[----:B------:R-:W-:Y:S05]  /*0ae0*/  @!P0 BRA `(.L_x_14) ;  /* 0x0000001000ac8947 */ /* 0x000fea0003800000 */
[----:B------:R-:W0:Y:S01]  /*0af0*/  LDS R11, [UR4] ;  /* 0x00000004ff0b7984 */ /* 0x000e220008000800 */
[----:B------:R-:W0:Y:S01]  /*0b00*/  LDC.64 R8, c[0x0][0x388] ;  /* 0x0000e200ff087b82 */ /* 0x000e220000000a00 */
[----:B------:R-:W-:Y:S01]  /*0b10*/  ISETP.GE.AND P0, PT, R6, R7, PT ;  /* 0x000000070600720c */ /* 0x000fe20003f06270 */
[----:B-1----:R-:W1:Y:S01]  /*0b20*/  LDCU.64 UR10, c[0x0][0x3a0] ;  /* 0x00007400ff0a77ac */ /* 0x002e620008000a00 */
[----:B------:R-:W-:Y:S01]  /*0b30*/  BSSY.RECONVERGENT B0, `(.L_x_15) ;  /* 0x0000125000007945 */ /* 0x000fe20003800200 */
[----:B--2---:R-:W2:Y:S01]  /*0b40*/  LDCU.64 UR12, c[0x0][0x3a0] ;  /* 0x00007400ff0c77ac */ /* 0x004ea20008000a00 */
[----:B0-----:R-:W-:-:S05]  /*0b50*/  IMAD.WIDE R8, R11, 0x4, R8 ;  /* 0x000000040b087825 */ /* 0x001fca00078e0208 */
[----:B------:R0:W-:Y:S04]  /*0b60*/  STG.E desc[UR8][R8.64], R5 ;  /* 0x0000000508007986 */ /* 0x0001e8000c101908 */
[----:B-12---:R-:W-:Y:S05]  /*0b70*/  @P0 BRA `(.L_x_16) ;  /* 0x0000001000800947 */ /* 0x006fea0003800000 */
[----:B------:R-:W-:Y:S01]  /*0b80*/  VIADDMNMX R0, R6, 0x100, R7, !PT ;  /* 0x0000010006007846 */ /* 0x000fe20007800107 */
[----:B------:R-:W-:Y:S01]  /*0b90*/  BSSY.RECONVERGENT B1, `(.L_x_17) ;  /* 0x0000049000017945 */ /* 0x000fe20003800200 */
[----:B0-----:R-:W-:-:S05]  /*0ba0*/  LOP3.LUT R9, RZ, R6, RZ, 0x33, !PT ;  /* 0x00000006ff097212 */ /* 0x001fca00078e33ff */
[----:B------:R-:W-:-:S05]  /*0bb0*/  IMAD.IADD R0, R0, 0x1, R9 ;  /* 0x0000000100007824 */ /* 0x000fca00078e0209 */
[----:B------:R-:W-:-:S04]  /*0bc0*/  LOP3.LUT R4, R0, 0x300, RZ, 0xc0, !PT ;  /* 0x0000030000047812 */ /* 0x000fc800078ec0ff */
[----:B------:R-:W-:-:S13]  /*0bd0*/  ISETP.NE.AND P0, PT, R4, 0x300, PT ;  /* 0x000003000400780c */ /* 0x000fda0003f05270 */
[----:B------:R-:W-:Y:S05]  /*0be0*/  @!P0 BRA `(.L_x_18) ;  /* 0x00000004000c8947 */ /* 0x000fea0003800000 */
[----:B------:R-:W0:Y:S01]  /*0bf0*/  LDC.64 R8, c[0x0][0x390] ;  /* 0x0000e400ff087b82 */ /* 0x000e220000000a00 */
[----:B------:R-:W-:Y:S01]  /*0c00*/  LEA.HI R4, R0, 0x1, RZ, 0x18 ;  /* 0x0000000100047811 */ /* 0x000fe200078fc0ff */
[----:B------:R-:W-:-:S04]  /*0c10*/  UIADD3 UR4, UPT, UPT, UR6, 0x18, URZ ;  /* 0x0000001806047890 */ /* 0x000fc8000fffe0ff */
[----:B------:R-:W-:Y:S01]  /*0c20*/  IMAD.SHL.U32 R12, R4, 0x100, RZ ;  /* 0x00000100040c7824 */ /* 0x000fe200078e00ff */
[----:B------:R-:W-:Y:S01]  /*0c30*/  ULEA UR4, UR7, UR4, 0x18 ;  /* 0x0000000407047291 */ /* 0x000fe2000f8ec0ff */
[----:B------:R-:W1:Y:S03]  /*0c40*/  LDC.64 R10, c[0x0][0x388] ;  /* 0x0000e200ff0a7b82 */ /* 0x000e660000000a00 */
[----:B------:R-:W-:Y:S02]  /*0c50*/  LOP3.LUT R13, R12, 0x300, RZ, 0xc0, !PT ;  /* 0x000003000c0d7812 */ /* 0x000fe400078ec0ff */
[----:B------:R-:W-:Y:S02]  /*0c60*/  LOP3.LUT R12, R4, 0x3, RZ, 0xc0, !PT ;  /* 0x00000003040c7812 */ /* 0x000fe400078ec0ff */
[C---:B------:R-:W-:Y:S01]  /*0c70*/  LEA R4, R6.reuse, UR4, 0x2 ;  /* 0x0000000406047c11 */ /* 0x040fe2000f8e10ff */
[----:B------:R-:W-:-:S02]  /*0c80*/  IMAD.IADD R6, R6, 0x1, R13 ;  /* 0x0000000106067824 */ /* 0x000fc400078e020d */
[----:B------:R-:W-:-:S07]  /*0c90*/  IMAD.MOV R12, RZ, RZ, -R12 ;  /* 0x000000ffff0c7224 */ /* 0x000fce00078e0a0c */
.L_x_25:
[----:B-12---:R-:W1:Y:S01]  /*0ca0*/  LDS R13, [R4] ;  /* 0x00000000040d7984 */ /* 0x006e620000000800 */
[----:B----4-:R-:W-:Y:S02]  /*0cb0*/  IMAD.MOV.U32 R16, RZ, RZ, -0x1 ;  /* 0xffffffffff107424 */ /* 0x010fe400078e00ff */
[----:B------:R-:W-:Y:S02]  /*0cc0*/  IMAD.MOV.U32 R17, RZ, RZ, R5 ;  /* 0x000000ffff117224 */ /* 0x000fe400078e0005 */
[----:B-1----:R-:W-:-:S05]  /*0cd0*/  IMAD.WIDE R14, R13, 0x4, R10 ;  /* 0x000000040d0e7825 */ /* 0x002fca00078e020a */
[----:B------:R-:W2:Y:S01]  /*0ce0*/  ATOMG.E.CAS.STRONG.GPU PT, R16, [R14], R16, R17 ;  /* 0x000000100e1073a9 */ /* 0x000ea200001ee111 */
[----:B------:R-:W-:Y:S01]  /*0cf0*/  VIADD R12, R12, 0x1 ;  /* 0x000000010c0c7836 */ /* 0x000fe20000000000 */
[----:B------:R-:W-:Y:S04]  /*0d00*/  BSSY.RECONVERGENT B2, `(.L_x_19) ;  /* 0x000002f000027945 */ /* 0x000fe80003800200 */
[----:B------:R-:W-:Y:S01]  /*0d10*/  BSSY.RELIABLE B3, `(.L_x_20) ;  /* 0x000001a000037945 */ /* 0x000fe20003800100 */
[----:B------:R-:W-:Y:S02]  /*0d20*/  PLOP3.LUT P1, PT, PT, PT, PT, 0x8, 0x80 ;  /* 0x000000000080781c */ /* 0x000fe40003f2e170 */
[----:B------:R-:W-:Y:S02]  /*0d30*/  ISETP.NE.AND P0, PT, R12, RZ, PT ;  /* 0x000000ff0c00720c */ /* 0x000fe40003f05270 */
[----:B--2---:R-:W-:-:S13]  /*0d40*/  ISETP.NE.AND P2, PT, R16, -0x2, PT ;  /* 0xfffffffe1000780c */ /* 0x004fda0003f45270 */
[----:B------:R-:W-:Y:S05]  /*0d50*/  @!P2 BRA `(.L_x_21) ;  /* 0x000000000054a947 */ /* 0x000fea0003800000 */
[----:B------:R-:W-:-:S13]  /*0d60*/  ISETP.NE.AND P1, PT, R16, -0x1, PT ;  /* 0xffffffff1000780c */ /* 0x000fda0003f25270 */
[----:B------:R-:W-:Y:S05]  /*0d70*/  @!P1 BREAK.RELIABLE B3 ;  /* 0x0000000000039942 */ /* 0x000fea0003800100 */
[----:B------:R-:W-:Y:S05]  /*0d80*/  @P1 BRA `(.L_x_22) ;  /* 0x0000000000441947 */ /* 0x000fea0003800000 */
[----:B------:R-:W1:Y:S01]  /*0d90*/  S2R R17, SR_LANEID ;  /* 0x0000000000117919 */ /* 0x000e620000000000 */
[----:B------:R-:W-:Y:S02]  /*0da0*/  VOTEU.ANY UR4, UPT, PT ;  /* 0x0000000000047886 */ /* 0x000fe400038e0100 */
[----:B------:R-:W1:Y:S08]  /*0db0*/  FLO.U32 R16, UR4 ;  /* 0x0000000400107d00 */ /* 0x000e7000080e0000 */
[----:B------:R-:W2:Y:S01]  /*0dc0*/  POPC R15, UR4 ;  /* 0x00000004000f7d09 */ /* 0x000ea20008000000 */
[----:B-1----:R-:W-:-:S13]  /*0dd0*/  ISETP.EQ.U32.AND P1, PT, R16, R17, PT ;  /* 0x000000111000720c */ /* 0x002fda0003f22070 */
[----:B--2---:R-:W2:Y:S01]  /*0de0*/  @P1 ATOMG.E.ADD.STRONG.GPU PT, R15, desc[UR8][R2.64], R15 ;  /* 0x8000000f020f19a8 */ /* 0x004ea200081ef108 */
[----:B------:R-:W1:Y:S02]  /*0df0*/  S2R R17, SR_LTMASK ;  /* 0x0000000000117919 */ /* 0x000e640000003900 */
[----:B-1----:R-:W-:-:S06]  /*0e00*/  LOP3.LUT R17, R17, UR4, RZ, 0xc0, !PT ;  /* 0x0000000411117c12 */ /* 0x002fcc000f8ec0ff */
[----:B------:R-:W1:Y:S01]  /*0e10*/  POPC R17, R17 ;  /* 0x0000001100117309 */ /* 0x000e620000000000 */
[----:B--2---:R-:W1:Y:S02]  /*0e20*/  SHFL.IDX PT, R14, R15, R16, 0x1f ;  /* 0x00001f100f0e7589 */ /* 0x004e6400000e0000 */
[----:B-1----:R-:W-:-:S05]  /*0e30*/  IMAD.IADD R14, R14, 0x1, R17 ;  /* 0x000000010e0e7824 */ /* 0x002fca00078e0211 */
[----:B------:R-:W-:-:S13]  /*0e40*/  ISETP.GT.AND P1, PT, R14, 0x3ff, PT ;  /* 0x000003ff0e00780c */ /* 0x000fda0003f24270 */
[----:B------:R-:W-:Y:S05]  /*0e50*/  @P1 BRA `(.L_x_23) ;  /* 0x0000000000641947 */ /* 0x000fea0003800000 */
[----:B------:R-:W-:-:S04]  /*0e60*/  IMAD R15, R5, 0x400, R14 ;  /* 0x00000400050f7824 */ /* 0x000fc800078e020e */
[----:B0-----:R-:W-:-:S05]  /*0e70*/  IMAD.WIDE R14, R15, 0x4, R8 ;  /* 0x000000040f0e7825 */ /* 0x001fca00078e0208 */
[----:B------:R1:W-:Y:S01]  /*0e80*/  STG.E desc[UR8][R14.64], R13 ;  /* 0x0000000d0e007986 */ /* 0x0003e2000c101908 */
[----:B------:R-:W-:Y:S05]  /*0e90*/  BRA `(.L_x_23) ;  /* 0x0000000000547947 */ /* 0x000fea0003800000 */
.L_x_22:
[----:B------:R-:W-:-:S13]  /*0ea0*/  ISETP.NE.AND P1, PT, R16, R5, PT ;  /* 0x000000051000720c */ /* 0x000fda0003f25270 */
.L_x_21:
[----:B---3--:R-:W-:Y:S05]  /*0eb0*/  BSYNC.RELIABLE B3 ;  /* 0x0000000000037941 */ /* 0x008fea0003800100 */
.L_x_20:
[----:B------:R-:W-:-:S13]  /*0ec0*/  ISETP.LT.AND P2, PT, R16, 0x80, PT ;  /* 0x000000801000780c */ /* 0x000fda0003f41270 */
[----:B------:R-:W-:Y:S05]  /*0ed0*/  @P1 BRA P2, `(.L_x_24) ;  /* 0x0000000000181947 */ /* 0x000fea0001000000 */
[----:B------:R-:W-:-:S13]  /*0ee0*/  ISETP.NE.AND P1, PT, R16, -0x2, PT ;  /* 0xfffffffe1000780c */ /* 0x000fda0003f25270 */
[----:B------:R-:W-:Y:S05]  /*0ef0*/  @P1 BRA `(.L_x_23) ;  /* 0x00000000003c1947 */ /* 0x000fea0003800000 */
[----:B------:R-:W-:Y:S02]  /*0f00*/  IMAD.MOV.U32 R16, RZ, RZ, -0x2 ;  /* 0xfffffffeff107424 */ /* 0x000fe400078e00ff */
[----:B------:R-:W-:-:S05]  /*0f10*/  IMAD.MOV.U32 R17, RZ, RZ, R5 ;  /* 0x000000ffff117224 */ /* 0x000fca00078e0005 */
[----:B------:R4:W5:Y:S01]  /*0f20*/  ATOMG.E.CAS.STRONG.GPU PT, RZ, [R14], R16, R17 ;  /* 0x000000100eff73a9 */ /* 0x00096200001ee111 */
[----:B------:R-:W-:Y:S05]  /*0f30*/  BRA `(.L_x_23) ;  /* 0x00000000002c7947 */ /* 0x000fea0003800000 */
.L_x_24:
[----:B------:R-:W-:Y:S01]  /*0f40*/  ISETP.GE.AND P1, PT, R16, R5, PT ;  /* 0x000000051000720c */ /* 0x000fe20003f26270 */
[----:B------:R-:W-:-:S12]  /*0f50*/  IMAD.MOV.U32 R18, RZ, RZ, 0x1 ;  /* 0x00000001ff127424 */ /* 0x000fd800078e00ff */
[----:B------:R-:W-:Y:S02]  /*0f60*/  @P1 IMAD R14, R5, 0x80, R16 ;  /* 0x00000080050e1824 */ /* 0x000fe400078e0210 */
[----:B------:R-:W-:-:S03]  /*0f70*/  @!P1 IMAD R13, R16, 0x80, R5 ;  /* 0x00000080100d9824 */ /* 0x000fc600078e0205 */
[----:B------:R-:W-:Y:S02]  /*0f80*/  @P1 IADD3 R14, P2, PT, R14, UR10, RZ ;  /* 0x0000000a0e0e1c10 */ /* 0x000fe4000ff5e0ff */
[----:B------:R-:W-:-:S03]  /*0f90*/  @!P1 IADD3 R16, P3, PT, R13, UR10, RZ ;  /* 0x0000000a0d109c10 */ /* 0x000fc6000ff7e0ff */
[----:B------:R-:W-:Y:S01]  /*0fa0*/  @P1 IMAD.X R15, RZ, RZ, UR11, P2 ;  /* 0x0000000bff0f1e24 */ /* 0x000fe200090e06ff */
[----:B------:R-:W-:Y:S02]  /*0fb0*/  @!P1 LEA.HI.X.SX32 R17, R13, UR11, 0x1, P3 ;  /* 0x0000000b0d119c11 */ /* 0x000fe400098f0eff */
[----:B------:R-:W-:-:S05]  /*0fc0*/  PRMT R13, R18, 0x7610, R13 ;  /* 0x00007610120d7816 */ /* 0x000fca000000000d */
[----:B------:R2:W-:Y:S04]  /*0fd0*/  @P1 STG.E.U8 desc[UR8][R14.64], R13 ;  /* 0x0000000d0e001986 */ /* 0x0005e8000c101108 */
[----:B------:R2:W-:Y:S02]  /*0fe0*/  @!P1 STG.E.U8 desc[UR8][R16.64], R13 ;  /* 0x0000000d10009986 */ /* 0x0005e4000c101108 */
.L_x_23:
[----:B---3--:R-:W-:Y:S05]  /*0ff0*/  BSYNC.RECONVERGENT B2 ;  /* 0x0000000000027941 */ /* 0x008fea0003800200 */
.L_x_19:
[----:B------:R-:W-:Y:S01]  /*1000*/  VIADD R4, R4, 0x400 ;  /* 0x0000040004047836 */ /* 0x000fe20000000000 */
[----:B------:R-:W-:Y:S06]  /*1010*/  @P0 BRA `(.L_x_25) ;  /* 0xfffffffc00200947 */ /* 0x000fec000383ffff */
.L_x_18:
[----:B---3--:R-:W-:Y:S05]  /*1020*/  BSYNC.RECONVERGENT B1 ;  /* 0x0000000000017941 */ /* 0x008fea0003800200 */
.L_x_17:
[----:B------:R-:W-:-:S13]  /*1030*/  ISETP.GE.U32.AND P0, PT, R0, 0x300, PT ;  /* 0x000003000000780c */ /* 0x000fda0003f06070 */
[----:B------:R-:W-:Y:S05]  /*1040*/  @!P0 BRA `(.L_x_16) ;  /* 0x0000000c004c8947 */ /* 0x000fea0003800000 */
[----:B------:R-:W3:Y:S01]  /*1050*/  S2UR UR5, SR_CgaCtaId ;  /* 0x00000000000579c3 */ /* 0x000ee20000008800 */
[----:B------:R-:W-:Y:S02]  /*1060*/  UMOV UR4, 0x400 ;  /* 0x0000040000047882 */ /* 0x000fe40000000000 */
[----:B------:R-:W-:-:S05]  /*1070*/  UIADD3 UR4, UPT, UPT, UR4, 0x18, URZ ;  /* 0x0000001804047890 */ /* 0x000fca000fffe0ff */
[----:B0-----:R-:W0:Y:S08]  /*1080*/  LDC.64 R8, c[0x0][0x390] ;  /* 0x0000e400ff087b82 */ /* 0x001e300000000a00 */
[----:B------:R-:W0:Y:S01]  /*1090*/  LDC.64 R10, c[0x0][0x388] ;  /* 0x0000e200ff0a7b82 */ /* 0x000e220000000a00 */
[----:B---3--:R-:W-:-:S06]  /*10a0*/  ULEA UR4, UR5, UR4, 0x18 ;  /* 0x0000000405047291 */ /* 0x008fcc000f8ec0ff */
[----:B------:R-:W-:-:S05]  /*10b0*/  LEA R0, R6, UR4, 0x2 ;  /* 0x0000000406007c11 */ /* 0x000fca000f8e10ff */
[----:B------:R-:W-:-:S07]  /*10c0*/  VIADD R0, R0, 0x800 ;  /* 0x0000080000007836 */ /* 0x000fce0000000000 */
.L_x_50:
[----:B0-2-4-:R-:W0:Y:S01]  /*10d0*/  LDS R17, [R0+-0x800] ;  /* 0xfff8000000117984 */ /* 0x015e220000000800 */
[----:B-1----:R-:W-:Y:S02]  /*10e0*/  IMAD.MOV.U32 R4, RZ, RZ, -0x1 ;  /* 0xffffffffff047424 */ /* 0x002fe400078e00ff */
[----:B01----:R-:W-:-:S05]  /*10f0*/  IMAD.WIDE R12, R17, 0x4, R10 ;  /* 0x00000004110c7825 */ /* 0x003fca00078e020a */
[----:B------:R-:W2:Y:S01]  /*1100*/  ATOMG.E.CAS.STRONG.GPU PT, R14, [R12], R4, R5 ;  /* 0x000000040c0e73a9 */ /* 0x000ea200001ee105 */
[----:B------:R-:W-:Y:S04]  /*1110*/  BSSY.RECONVERGENT B1, `(.L_x_26) ;  /* 0x000002c000017945 */ /* 0x000fe80003800200 */
[----:B------:R-:W-:Y:S01]  /*1120*/  BSSY.RELIABLE B2, `(.L_x_27) ;  /* 0x0000019000027945 */ /* 0x000fe20003800100 */
[----:B------:R-:W-:Y:S02]  /*1130*/  PLOP3.LUT P0, PT, PT, PT, PT, 0x8, 0x80 ;  /* 0x000000000080781c */ /* 0x000fe40003f0e170 */
[----:B--2---:R-:W-:-:S13]  /*1140*/  ISETP.NE.AND P1, PT, R14, -0x2, PT ;  /* 0xfffffffe0e00780c */ /* 0x004fda0003f25270 */
[----:B------:R-:W-:Y:S05]  /*1150*/  @!P1 BRA `(.L_x_28) ;  /* 0x0000000000549947 */ /* 0x000fea0003800000 */
[----:B------:R-:W-:-:S13]  /*1160*/  ISETP.NE.AND P0, PT, R14, -0x1, PT ;  /* 0xffffffff0e00780c */ /* 0x000fda0003f05270 */
[----:B------:R-:W-:Y:S05]  /*1170*/  @!P0 BREAK.RELIABLE B2 ;  /* 0x0000000000028942 */ /* 0x000fea0003800100 */
[----:B------:R-:W-:Y:S05]  /*1180*/  @P0 BRA `(.L_x_29) ;  /* 0x0000000000440947 */ /* 0x000fea0003800000 */
[----:B------:R-:W0:Y:S01]  /*1190*/  S2R R15, SR_LANEID ;  /* 0x00000000000f7919 */ /* 0x000e220000000000 */
[----:B------:R-:W-:Y:S02]  /*11a0*/  VOTEU.ANY UR4, UPT, PT ;  /* 0x0000000000047886 */ /* 0x000fe400038e0100 */
[----:B------:R-:W0:Y:S08]  /*11b0*/  FLO.U32 R12, UR4 ;  /* 0x00000004000c7d00 */ /* 0x000e3000080e0000 */
[----:B------:R-:W1:Y:S01]  /*11c0*/  POPC R13, UR4 ;  /* 0x00000004000d7d09 */ /* 0x000e620008000000 */
[----:B0-----:R-:W-:-:S13]  /*11d0*/  ISETP.EQ.U32.AND P0, PT, R12, R15, PT ;  /* 0x0000000f0c00720c */ /* 0x001fda0003f02070 */
[----:B-1----:R-:W2:Y:S01]  /*11e0*/  @P0 ATOMG.E.ADD.STRONG.GPU PT, R13, desc[UR8][R2.64], R13 ;  /* 0x8000000d020d09a8 */ /* 0x002ea200081ef108 */
[----:B------:R-:W0:Y:S02]  /*11f0*/  S2R R14, SR_LTMASK ;  /* 0x00000000000e7919 */ /* 0x000e240000003900 */
[----:B0-----:R-:W-:-:S04]  /*1200*/  LOP3.LUT R14, R14, UR4, RZ, 0xc0, !PT ;  /* 0x000000040e0e7c12 */ /* 0x001fc8000f8ec0ff */
        /* <DEDUP_REMOVED lines=9> */
.L_x_29:
[----:B------:R-:W-:-:S13]  /*12a0*/  ISETP.NE.AND P0, PT, R14, R5, PT ;  /* 0x000000050e00720c */ /* 0x000fda0003f05270 */
.L_x_28:
[----:B------:R-:W-:Y:S05]  /*12b0*/  BSYNC.RELIABLE B2 ;  /* 0x0000000000027941 */ /* 0x000fea0003800100 */
.L_x_27:
        /* <DEDUP_REMOVED lines=13> */
.L_x_31:
[----:B------:R-:W-:-:S13]  /*1390*/  ISETP.NE.AND P0, PT, R14, -0x2, PT ;  /* 0xfffffffe0e00780c */ /* 0x000fda0003f05270 */
[----:B------:R-:W-:Y:S05]  /*13a0*/  @P0 BRA `(.L_x_30) ;  /* 0x0000000000080947 */ /* 0x000fea0003800000 */
[----:B------:R-:W-:-:S05]  /*13b0*/  IMAD.MOV.U32 R4, RZ, RZ, -0x2 ;  /* 0xfffffffeff047424 */ /* 0x000fca00078e00ff */
[----:B------:R2:W5:Y:S02]  /*13c0*/  ATOMG.E.CAS.STRONG.GPU PT, RZ, [R12], R4, R5 ;  /* 0x000000040cff73a9 */ /* 0x00056400001ee105 */
.L_x_30:
[----:B------:R-:W-:Y:S05]  /*13d0*/  BSYNC.RECONVERGENT B1 ;  /* 0x0000000000017941 */ /* 0x000fea0003800200 */
.L_x_26:
[----:B0-----:R-:W0:Y:S01]  /*13e0*/  LDS R17, [R0+-0x400] ;  /* 0xfffc000000117984 */ /* 0x001e220000000800 */
[----:B-12---:R-:W-:Y:S02]  /*13f0*/  IMAD.MOV.U32 R4, RZ, RZ, -0x1 ;  /* 0xffffffffff047424 */ /* 0x006fe400078e00ff */
[----:B0-----:R-:W-:-:S05]  /*1400*/  IMAD.WIDE R12, R17, 0x4, R10 ;  /* 0x00000004110c7825 */ /* 0x001fca00078e020a */
        /* <DEDUP_REMOVED lines=26> */
.L_x_35:
[----:B------:R-:W-:-:S13]  /*15b0*/  ISETP.NE.AND P0, PT, R4, R5, PT ;  /* 0x000000050400720c */ /* 0x000fda0003f05270 */
.L_x_34:
[----:B------:R-:W-:Y:S05]  /*15c0*/  BSYNC.RELIABLE B2 ;  /* 0x0000000000027941 */ /* 0x000fea0003800100 */
.L_x_33:
[----:B------:R-:W-:-:S13]  /*15d0*/  ISETP.LT.AND P1, PT, R4, 0x80, PT ;  /* 0x000000800400780c */ /* 0x000fda0003f21270 */
[----:B------:R-:W-:Y:S05]  /*15e0*/  @P0 BRA P1, `(.L_x_37) ;  /* 0x0000000000140947 */ /* 0x000fea0000800000 */
[----:B------:R-:W-:-:S13]  /*15f0*/  ISETP.NE.AND P0, PT, R4, -0x2, PT ;  /* 0xfffffffe0400780c */ /* 0x000fda0003f05270 */
[----:B------:R-:W-:Y:S05]  /*1600*/  @P0 BRA `(.L_x_36) ;  /* 0x0000000000380947 */ /* 0x000fea0003800000 */
[----:B------:R-:W-:-:S05]  /*1610*/  IMAD.MOV.U32 R4, RZ, RZ, -0x2 ;  /* 0xfffffffeff047424 */ /* 0x000fca00078e00ff */
[----:B------:R2:W5:Y:S01]  /*1620*/  ATOMG.E.CAS.STRONG.GPU PT, RZ, [R12], R4, R5 ;  /* 0x000000040cff73a9 */ /* 0x00056200001ee105 */
[----:B------:R-:W-:Y:S05]  /*1630*/  BRA `(.L_x_36) ;  /* 0x00000000002c7947 */ /* 0x000fea0003800000 */
.L_x_37:
        /* <DEDUP_REMOVED lines=11> */
.L_x_36:
[----:B------:R-:W-:Y:S05]  /*16f0*/  BSYNC.RECONVERGENT B1 ;  /* 0x0000000000017941 */ /* 0x000fea0003800200 */
.L_x_32:
[----:B0-----:R-:W0:Y:S01]  /*1700*/  LDS R17, [R0] ;  /* 0x0000000000117984 */ /* 0x001e220000000800 */
        /* <DEDUP_REMOVED lines=28> */
.L_x_41:
[----:B------:R-:W-:-:S13]  /*18d0*/  ISETP.NE.AND P0, PT, R4, R5, PT ;  /* 0x000000050400720c */ /* 0x000fda0003f05270 */
.L_x_40:
[----:B------:R-:W-:Y:S05]  /*18e0*/  BSYNC.RELIABLE B2 ;  /* 0x0000000000027941 */ /* 0x000fea0003800100 */
.L_x_39:
[----:B------:R-:W-:-:S13]  /*18f0*/  ISETP.LT.AND P1, PT, R4, 0x80, PT ;  /* 0x000000800400780c */ /* 0x000fda0003f21270 */
[----:B------:R-:W-:Y:S05]  /*1900*/  @P0 BRA P1, `(.L_x_43) ;  /* 0x0000000000140947 */ /* 0x000fea0000800000 */
[----:B------:R-:W-:-:S13]  /*1910*/  ISETP.NE.AND P0, PT, R4, -0x2, PT ;  /* 0xfffffffe0400780c */ /* 0x000fda0003f05270 */
[----:B------:R-:W-:Y:S05]  /*1920*/  @P0 BRA `(.L_x_42) ;  /* 0x0000000000380947 */ /* 0x000fea0003800000 */
[----:B------:R-:W-:-:S05]  /*1930*/  IMAD.MOV.U32 R4, RZ, RZ, -0x2 ;  /* 0xfffffffeff047424 */ /* 0x000fca00078e00ff */
[----:B------:R1:W5:Y:S01]  /*1940*/  ATOMG.E.CAS.STRONG.GPU PT, RZ, [R12], R4, R5 ;  /* 0x000000040cff73a9 */ /* 0x00036200001ee105 */
[----:B------:R-:W-:Y:S05]  /*1950*/  BRA `(.L_x_42) ;  /* 0x00000000002c7947 */ /* 0x000fea0003800000 */
.L_x_43:
        /* <DEDUP_REMOVED lines=11> */
.L_x_42:
[----:B------:R-:W-:Y:S05]  /*1a10*/  BSYNC.RECONVERGENT B1 ;  /* 0x0000000000017941 */ /* 0x000fea0003800200 */
.L_x_38:
[----:B--2---:R-:W2:Y:S01]  /*1a20*/  LDS R17, [R0+0x400] ;  /* 0x0004000000117984 */ /* 0x004ea20000000800 */
[----:B01----:R-:W-:Y:S02]  /*1a30*/  IMAD.MOV.U32 R4, RZ, RZ, -0x1 ;  /* 0xffffffffff047424 */ /* 0x003fe400078e00ff */
[----:B--2---:R-:W-:-:S05]  /*1a40*/  IMAD.WIDE R12, R17, 0x4, R10 ;  /* 0x00000004110c7825 */ /* 0x004fca00078e020a */
        /* <DEDUP_REMOVED lines=26> */
.L_x_47:
[----:B------:R-:W-:-:S13]  /*1bf0*/  ISETP.NE.AND P0, PT, R4, R5, PT ;  /* 0x000000050400720c */ /* 0x000fda0003f05270 */
.L_x_46:
[----:B------:R-:W-:Y:S05]  /*1c00*/  BSYNC.RELIABLE B2 ;  /* 0x0000000000027941 */ /* 0x000fea0003800100 */
.L_x_45:
[----:B------:R-:W-:-:S13]  /*1c10*/  ISETP.LT.AND P1, PT, R4, 0x80, PT ;  /* 0x000000800400780c */ /* 0x000fda0003f21270 */
[----:B------:R-:W-:Y:S05]  /*1c20*/  @P0 BRA P1, `(.L_x_49) ;  /* 0x0000000000140947 */ /* 0x000fea0000800000 */
[----:B------:R-:W-:-:S13]  /*1c30*/  ISETP.NE.AND P0, PT, R4, -0x2, PT ;  /* 0xfffffffe0400780c */ /* 0x000fda0003f05270 */
[----:B------:R-:W-:Y:S05]  /*1c40*/  @P0 BRA `(.L_x_48) ;  /* 0x0000000000380947 */ /* 0x000fea0003800000 */
[----:B------:R-:W-:-:S05]  /*1c50*/  IMAD.MOV.U32 R4, RZ, RZ, -0x2 ;  /* 0xfffffffeff047424 */ /* 0x000fca00078e00ff */
[----:B------:R2:W5:Y:S01]  /*1c60*/  ATOMG.E.CAS.STRONG.GPU PT, RZ, [R12], R4, R5 ;  /* 0x000000040cff73a9 */ /* 0x00056200001ee105 */
[----:B------:R-:W-:Y:S05]  /*1c70*/  BRA `(.L_x_48) ;  /* 0x00000000002c7947 */ /* 0x000fea0003800000 */
.L_x_49:
        /* <DEDUP_REMOVED lines=11> */
.L_x_48:
[----:B------:R-:W-:Y:S05]  /*1d30*/  BSYNC.RECONVERGENT B1 ;  /* 0x0000000000017941 */ /* 0x000fea0003800200 */
.L_x_44:
[----:B------:R-:W-:Y:S02]  /*1d40*/  VIADD R6, R6, 0x400 ;  /* 0x0000040006067836 */ /* 0x000fe40000000000 */
[----:B------:R-:W-:-:S03]  /*1d50*/  VIADD R0, R0, 0x1000 ;  /* 0x0000100000007836 */ /* 0x000fc60000000000 */
[----:B------:R-:W-:-:S13]  /*1d60*/  ISETP.GE.AND P0, PT, R6, R7, PT ;  /* 0x000000070600720c */ /* 0x000fda0003f06270 */
[----:B------:R-:W-:Y:S05]  /*1d70*/  @!P0 BRA `(.L_x_50) ;  /* 0xfffffff000d48947 */ /* 0x000fea000383ffff */
.L_x_16:
[----:B---3--:R-:W-:Y:S05]  /*1d80*/  BSYNC.RECONVERGENT B0 ;  /* 0x0000000000007941 */ /* 0x008fea0003800200 */
.L_x_15:
[----:B------:R-:W-:Y:S05]  /*1d90*/  BRA `(.L_x_51) ;  /* 0x0000000000147947 */ /* 0x000fea0003800000 */
.L_x_14:
[----:B------:R-:W0:Y:S01]  /*1da0*/  LDS R7, [UR4] ;  /* 0x00000004ff077984 */ /* 0x000e220008000800 */
[----:B------:R-:W0:Y:S01]  /*1db0*/  LDC.64 R4, c[0x0][0x388] ;  /* 0x0000e200ff047b82 */ /* 0x000e220000000a00 */
[----:B------:R-:W-:Y:S02]  /*1dc0*/  IMAD.MOV.U32 R9, RZ, RZ, -0x2 ;  /* 0xfffffffeff097424 */ /* 0x000fe400078e00ff */
[----:B0-----:R-:W-:-:S05]  /*1dd0*/  IMAD.WIDE R4, R7, 0x4, R4 ;  /* 0x0000000407047825 */ /* 0x001fca00078e0204 */
[----:B------:R0:W-:Y:S02]  /*1de0*/  STG.E desc[UR8][R4.64], R9 ;  /* 0x0000000904007986 */ /* 0x0001e4000c101908 */
.L_x_51:
[----:B------:R-:W-:Y:S06]  /*1df0*/  BAR.SYNC.DEFER_BLOCKING 0x0 ;  /* 0x0000000000007b1d */ /* 0x000fec0000010000 */
[----:B------:R-:W2:Y:S02]  /*1e00*/  LDG.E R0, desc[UR8][R2.64] ;  /* 0x0000000802007981 */ /* 0x000ea4000c1e1900 */
[----:B--2---:R-:W-:-:S13]  /*1e10*/  ISETP.GE.AND P0, PT, R0, 0x400, PT ;  /* 0x000004000000780c */ /* 0x004fda0003f06270 */
[----:B-1-3--:R-:W-:Y:S05]  /*1e20*/  @!P0 EXIT ;  /* 0x000000000000894d */ /* 0x00afea0003800000 */
[----:B0-----:R-:W-:-:S05]  /*1e30*/  IMAD.MOV.U32 R5, RZ, RZ, 0x3ff ;  /* 0x000003ffff057424 */ /* 0x001fca00078e00ff */
[----:B------:R-:W-:Y:S01]  /*1e40*/  STG.E desc[UR8][R2.64], R5 ;  /* 0x0000000502007986 */ /* 0x000fe2000c101908 */
[----:B------:R-:W-:Y:S05]  /*1e50*/  EXIT ;  /* 0x000000000000794d */ /* 0x000fea0003800000 */
        .weak           $__internal_0_$__cuda_sm20_sqrt_rn_f32_slowpath
        .type           $__internal_0_$__cuda_sm20_sqrt_rn_f32_slowpath,@function
        .size           $__internal_0_$__cuda_sm20_sqrt_rn_f32_slowpath,(.L_x_54 - $__internal_0_$__cuda_sm20_sqrt_rn_f32_slowpath)
$__internal_0_$__cuda_sm20_sqrt_rn_f32_slowpath:
[----:B------:R-:W-:-:S13]  /*1e60*/  LOP3.LUT P0, RZ, R21, 0x7fffffff, RZ, 0xc0, !PT ;  /* 0x7fffffff15ff7812 */ /* 0x000fda000780c0ff */
[----:B------:R-:W-:Y:S01]  /*1e70*/  @!P0 IMAD.MOV.U32 R4, RZ, RZ, R21 ;  /* 0x000000ffff048224 */ /* 0x000fe200078e0015 */
[----:B------:R-:W-:Y:S06]  /*1e80*/  @!P0 BRA `(.L_x_52) ;  /* 0x0000000000448947 */ /* 0x000fec0003800000 */
[----:B------:R-:W-:Y:S01]  /*1e90*/  FSETP.GEU.FTZ.AND P0, PT, R21, RZ, PT ;  /* 0x000000ff1500720b */ /* 0x000fe20003f1e000 */
[----:B------:R-:W-:-:S12]  /*1ea0*/  IMAD.MOV.U32 R0, RZ, RZ, R21 ;  /* 0x000000ffff007224 */ /* 0x000fd800078e0015 */
[----:B------:R-:W-:Y:S01]  /*1eb0*/  @!P0 IMAD.MOV.U32 R4, RZ, RZ, 0x7fffffff ;  /* 0x7fffffffff048424 */ /* 0x000fe200078e00ff */
[----:B------:R-:W-:Y:S06]  /*1ec0*/  @!P0 BRA `(.L_x_52) ;  /* 0x0000000000348947 */ /* 0x000fec0003800000 */
[----:B------:R-:W-:-:S13]  /*1ed0*/  FSETP.GTU.FTZ.AND P0, PT, |R0|, +INF , PT ;  /* 0x7f8000000000780b */ /* 0x000fda0003f1c200 */
[----:B------:R-:W-:Y:S01]  /*1ee0*/  @P0 FADD.FTZ R4, R0, 1 ;  /* 0x3f80000000040421 */ /* 0x000fe20000010000 */
[----:B------:R-:W-:Y:S06]  /*1ef0*/  @P0 BRA `(.L_x_52) ;  /* 0x0000000000280947 */ /* 0x000fec0003800000 */
[----:B------:R-:W-:-:S13]  /*1f00*/  FSETP.NEU.FTZ.AND P0, PT, |R0|, +INF , PT ;  /* 0x7f8000000000780b */ /* 0x000fda0003f1d200 */
[----:B------:R-:W-:-:S04]  /*1f10*/  @P0 FFMA R18, R0, 1.84467440737095516160e+19, RZ ;  /* 0x5f80000000120823 */ /* 0x000fc800000000ff */
[----:B------:R-:W0:Y:S02]  /*1f20*/  @P0 MUFU.RSQ R19, R18 ;  /* 0x0000001200130308 */ /* 0x000e240000001400 */
[----:B0-----:R-:W-:Y:S01]  /*1f30*/  @P0 FMUL.FTZ R21, R18, R19 ;  /* 0x0000001312150220 */ /* 0x001fe20000410000 */
[----:B------:R-:W-:-:S03]  /*1f40*/  @P0 FMUL.FTZ R19, R19, 0.5 ;  /* 0x3f00000013130820 */ /* 0x000fc60000410000 */
[----:B------:R-:W-:-:S04]  /*1f50*/  @P0 FADD.FTZ R4, -R21, -RZ ;  /* 0x800000ff15040221 */ /* 0x000fc80000010100 */
[----:B------:R-:W-:Y:S01]  /*1f60*/  @P0 FFMA R20, R21, R4, R18 ;  /* 0x0000000415140223 */ /* 0x000fe20000000012 */
[----:B------:R-:W-:-:S03]  /*1f70*/  @!P0 IMAD.MOV.U32 R4, RZ, RZ, R0 ;  /* 0x000000ffff048224 */ /* 0x000fc600078e0000 */
[----:B------:R-:W-:-:S04]  /*1f80*/  @P0 FFMA R19, R20, R19, R21 ;  /* 0x0000001314130223 */ /* 0x000fc80000000015 */
[----:B------:R-:W-:-:S07]  /*1f90*/  @P0 FMUL.FTZ R4, R19, 2.3283064365386962891e-10 ;  /* 0x2f80000013040820 */ /* 0x000fce0000410000 */
.L_x_52:
[----:B------:R-:W-:Y:S02]  /*1fa0*/  IMAD.MOV.U32 R18, RZ, RZ, R22 ;  /* 0x000000ffff127224 */ /* 0x000fe400078e0016 */
[----:B------:R-:W-:-:S04]  /*1fb0*/  IMAD.MOV.U32 R19, RZ, RZ, 0x0 ;  /* 0x00000000ff137424 */ /* 0x000fc800078e00ff */
[----:B------:R-:W-:Y:S05]  /*1fc0*/  RET.REL.NODEC R18 `(_Z6DBSCANPdPiS0_S0_Pb) ;  /* 0xffffffe0120c7950 */ /* 0x000fea0003c3ffff */
.L_x_53:
[----:B------:R-:W-:-:S00]  /*1fd0*/  BRA `(.L_x_53) ;  /* 0xfffffffc00fc7947 */ /* 0x000fc0000383ffff */
[----:B------:R-:W-:-:S00]  /*1fe0*/  NOP ;  /* 0x0000000000007918 */ /* 0x000fc00000000000 */
        /* <DEDUP_REMOVED lines=9> */
.L_x_54:


//--------------------- .nv.shared._Z6DBSCANPdPiS0_S0_Pb --------------------------
	.section	.nv.shared._Z6DBSCANPdPiS0_S0_Pb,"aw",@nobits
	.sectionflags	@""
	.align	8
.nv.shared._Z6DBSCANPdPiS0_S0_Pb:
	.zero		5149


//--------------------- .nv.shared.reserved.0     --------------------------
	.section	.nv.shared.reserved.0,"aw",@nobits
	.weak		__nv_reservedSMEM_offset_0_alias
	.size		__nv_reservedSMEM_offset_0_alias, 0, 64
	.other		__nv_reservedSMEM_offset_0_alias,@"STO_CUDA_RESERVED_SHARED STV_DEFAULT"
__nv_reservedSMEM_offset_0_alias:
	.zero		0
	.zero		64


//--------------------- .nv.constant0._Z6DBSCANPdPiS0_S0_Pb --------------------------
	.section	.nv.constant0._Z6DBSCANPdPiS0_S0_Pb,"a",@progbits
	.sectionflags	@""
	.align	4
.nv.constant0._Z6DBSCANPdPiS0_S0_Pb:
	.zero		936


//--------------------- SYMBOLS --------------------------

	.type		.nv.reservedSmem.offset0,@object
	.size		.nv.reservedSmem.offset0,0x4
	.type		.nv.reservedSmem.cap,@object
	.size		.nv.reservedSmem.cap,0x4
